//
// Generated by NVIDIA NVVM Compiler
//
// Compiler Build ID: CL-36424714
// Cuda compilation tools, release 13.0, V13.0.88
// Based on NVVM 20.0.0
//

.version 9.0
.target sm_100
.address_size 64

	// .globl	_Z13matrix_mul_03ILi128ELi128ELi8ELi4ELi4EEvPfS0_S0_iii
// _ZZ13matrix_mul_03ILi128ELi128ELi8ELi4ELi4EEvPfS0_S0_iiiE3s_A has been demoted
// _ZZ13matrix_mul_03ILi128ELi128ELi8ELi4ELi4EEvPfS0_S0_iiiE3s_B has been demoted

.visible .entry _Z13matrix_mul_03ILi128ELi128ELi8ELi4ELi4EEvPfS0_S0_iii(
	.param .u64 .ptr .align 1 _Z13matrix_mul_03ILi128ELi128ELi8ELi4ELi4EEvPfS0_S0_iii_param_0,
	.param .u64 .ptr .align 1 _Z13matrix_mul_03ILi128ELi128ELi8ELi4ELi4EEvPfS0_S0_iii_param_1,
	.param .u64 .ptr .align 1 _Z13matrix_mul_03ILi128ELi128ELi8ELi4ELi4EEvPfS0_S0_iii_param_2,
	.param .u32 _Z13matrix_mul_03ILi128ELi128ELi8ELi4ELi4EEvPfS0_S0_iii_param_3,
	.param .u32 _Z13matrix_mul_03ILi128ELi128ELi8ELi4ELi4EEvPfS0_S0_iii_param_4,
	.param .u32 _Z13matrix_mul_03ILi128ELi128ELi8ELi4ELi4EEvPfS0_S0_iii_param_5
)
{
	.reg .pred 	%p<243>;
	.reg .b32 	%r<66>;
	.reg .b32 	%f<515>;
	.reg .b64 	%rd<31>;
	// demoted variable
	.shared .align 4 .b8 _ZZ13matrix_mul_03ILi128ELi128ELi8ELi4ELi4EEvPfS0_S0_iiiE3s_A[4096];
	// demoted variable
	.shared .align 4 .b8 _ZZ13matrix_mul_03ILi128ELi128ELi8ELi4ELi4EEvPfS0_S0_iiiE3s_B[4096];
	ld.param.u64 	%rd16, [_Z13matrix_mul_03ILi128ELi128ELi8ELi4ELi4EEvPfS0_S0_iii_param_0];
	ld.param.u64 	%rd17, [_Z13matrix_mul_03ILi128ELi128ELi8ELi4ELi4EEvPfS0_S0_iii_param_1];
	ld.param.u64 	%rd18, [_Z13matrix_mul_03ILi128ELi128ELi8ELi4ELi4EEvPfS0_S0_iii_param_2];
	ld.param.u32 	%r39, [_Z13matrix_mul_03ILi128ELi128ELi8ELi4ELi4EEvPfS0_S0_iii_param_3];
	ld.param.u32 	%r40, [_Z13matrix_mul_03ILi128ELi128ELi8ELi4ELi4EEvPfS0_S0_iii_param_4];
	ld.param.u32 	%r41, [_Z13matrix_mul_03ILi128ELi128ELi8ELi4ELi4EEvPfS0_S0_iii_param_5];
	cvta.to.global.u64 	%rd1, %rd16;
	cvta.to.global.u64 	%rd2, %rd17;
	cvta.to.global.u64 	%rd3, %rd18;
	mov.u32 	%r1, %tid.x;
	mov.u32 	%r42, %ctaid.x;
	mov.u32 	%r43, %ntid.x;
	mad.lo.s32 	%r44, %r42, %r43, %r1;
	shl.b32 	%r2, %r44, 2;
	mov.u32 	%r3, %tid.y;
	mov.u32 	%r45, %ctaid.y;
	mov.u32 	%r46, %ntid.y;
	mad.lo.s32 	%r47, %r45, %r46, %r3;
	shl.b32 	%r4, %r47, 2;
	setp.lt.s32 	%p1, %r40, 1;
	mov.f32 	%f499, 0f00000000;
	mov.f32 	%f500, %f499;
	mov.f32 	%f501, %f499;
	mov.f32 	%f502, %f499;
	mov.f32 	%f503, %f499;
	mov.f32 	%f504, %f499;
	mov.f32 	%f505, %f499;
	mov.f32 	%f506, %f499;
	mov.f32 	%f507, %f499;
	mov.f32 	%f508, %f499;
	mov.f32 	%f509, %f499;
	mov.f32 	%f510, %f499;
	mov.f32 	%f511, %f499;
	mov.f32 	%f512, %f499;
	mov.f32 	%f513, %f499;
	mov.f32 	%f514, %f499;
	@%p1 bra 	$L__BB0_131;
	shl.b32 	%r49, %r1, 7;
	mov.u32 	%r50, _ZZ13matrix_mul_03ILi128ELi128ELi8ELi4ELi4EEvPfS0_S0_iiiE3s_A;
	add.s32 	%r5, %r50, %r49;
	add.s32 	%r6, %r2, 1;
	add.s32 	%r7, %r2, 2;
	add.s32 	%r8, %r2, 3;
	shl.b32 	%r51, %r3, 7;
	mov.u32 	%r52, _ZZ13matrix_mul_03ILi128ELi128ELi8ELi4ELi4EEvPfS0_S0_iiiE3s_B;
	add.s32 	%r9, %r52, %r51;
	add.s32 	%r10, %r4, 1;
	add.s32 	%r11, %r4, 2;
	add.s32 	%r12, %r4, 3;
	mad.lo.s32 	%r13, %r3, -112, %r9;
	mov.b32 	%r65, 0;
	mov.f32 	%f499, 0f00000000;
$L__BB0_2:
	setp.ge.s32 	%p2, %r2, %r39;
	shl.b32 	%r15, %r65, 3;
	mad.lo.s32 	%r16, %r2, %r40, %r15;
	setp.ge.s32 	%p3, %r15, %r40;
	mul.wide.s32 	%rd19, %r16, 4;
	add.s64 	%rd4, %rd1, %rd19;
	mov.f32 	%f435, 0f00000000;
	or.pred  	%p4, %p2, %p3;
	@%p4 bra 	$L__BB0_4;
	ld.global.f32 	%f435, [%rd4];
$L__BB0_4:
	setp.ge.s32 	%p5, %r2, %r39;
	st.shared.f32 	[%r5], %f435;
	add.s32 	%r17, %r15, 1;
	setp.ge.s32 	%p6, %r17, %r40;
	mov.f32 	%f436, 0f00000000;
	or.pred  	%p7, %p5, %p6;
	@%p7 bra 	$L__BB0_6;
	ld.global.f32 	%f436, [%rd4+4];
$L__BB0_6:
	setp.ge.s32 	%p8, %r2, %r39;
	st.shared.f32 	[%r5+4], %f436;
	add.s32 	%r18, %r15, 2;
	setp.ge.s32 	%p9, %r18, %r40;
	mov.f32 	%f437, 0f00000000;
	or.pred  	%p10, %p8, %p9;
	@%p10 bra 	$L__BB0_8;
	ld.global.f32 	%f437, [%rd4+8];
$L__BB0_8:
	setp.ge.s32 	%p11, %r2, %r39;
	st.shared.f32 	[%r5+8], %f437;
	add.s32 	%r19, %r15, 3;
	setp.ge.s32 	%p12, %r19, %r40;
	mov.f32 	%f438, 0f00000000;
	or.pred  	%p13, %p11, %p12;
	@%p13 bra 	$L__BB0_10;
	ld.global.f32 	%f438, [%rd4+12];
$L__BB0_10:
	setp.ge.s32 	%p14, %r2, %r39;
	st.shared.f32 	[%r5+12], %f438;
	add.s32 	%r20, %r15, 4;
	setp.ge.s32 	%p15, %r20, %r40;
	mov.f32 	%f439, 0f00000000;
	or.pred  	%p16, %p14, %p15;
	@%p16 bra 	$L__BB0_12;
	ld.global.f32 	%f439, [%rd4+16];
$L__BB0_12:
	setp.ge.s32 	%p17, %r2, %r39;
	st.shared.f32 	[%r5+16], %f439;
	add.s32 	%r21, %r15, 5;
	setp.ge.s32 	%p18, %r21, %r40;
	mov.f32 	%f440, 0f00000000;
	or.pred  	%p19, %p17, %p18;
	@%p19 bra 	$L__BB0_14;
	ld.global.f32 	%f440, [%rd4+20];
$L__BB0_14:
	setp.ge.s32 	%p20, %r2, %r39;
	st.shared.f32 	[%r5+20], %f440;
	add.s32 	%r22, %r15, 6;
	setp.ge.s32 	%p21, %r22, %r40;
	mov.f32 	%f441, 0f00000000;
	or.pred  	%p22, %p20, %p21;
	@%p22 bra 	$L__BB0_16;
	ld.global.f32 	%f441, [%rd4+24];
$L__BB0_16:
	setp.ge.s32 	%p23, %r2, %r39;
	st.shared.f32 	[%r5+24], %f441;
	add.s32 	%r23, %r15, 7;
	setp.ge.s32 	%p24, %r23, %r40;
	mov.f32 	%f442, 0f00000000;
	or.pred  	%p25, %p23, %p24;
	@%p25 bra 	$L__BB0_18;
	ld.global.f32 	%f442, [%rd4+28];
$L__BB0_18:
	setp.ge.s32 	%p26, %r15, %r40;
	setp.ge.s32 	%p27, %r6, %r39;
	st.shared.f32 	[%r5+28], %f442;
	add.s32 	%r24, %r16, %r40;
	mul.wide.s32 	%rd20, %r24, 4;
	add.s64 	%rd5, %rd1, %rd20;
	mov.f32 	%f443, 0f00000000;
	or.pred  	%p28, %p27, %p26;
	@%p28 bra 	$L__BB0_20;
	ld.global.f32 	%f443, [%rd5];
$L__BB0_20:
	setp.ge.s32 	%p29, %r17, %r40;
	setp.ge.s32 	%p30, %r6, %r39;
	st.shared.f32 	[%r5+32], %f443;
	mov.f32 	%f444, 0f00000000;
	or.pred  	%p31, %p30, %p29;
	@%p31 bra 	$L__BB0_22;
	ld.global.f32 	%f444, [%rd5+4];
$L__BB0_22:
	setp.ge.s32 	%p32, %r18, %r40;
	setp.ge.s32 	%p33, %r6, %r39;
	st.shared.f32 	[%r5+36], %f444;
	mov.f32 	%f445, 0f00000000;
	or.pred  	%p34, %p33, %p32;
	@%p34 bra 	$L__BB0_24;
	ld.global.f32 	%f445, [%rd5+8];
$L__BB0_24:
	setp.ge.s32 	%p35, %r19, %r40;
	setp.ge.s32 	%p36, %r6, %r39;
	st.shared.f32 	[%r5+40], %f445;
	mov.f32 	%f446, 0f00000000;
	or.pred  	%p37, %p36, %p35;
	@%p37 bra 	$L__BB0_26;
	ld.global.f32 	%f446, [%rd5+12];
$L__BB0_26:
	setp.ge.s32 	%p38, %r20, %r40;
	setp.ge.s32 	%p39, %r6, %r39;
	st.shared.f32 	[%r5+44], %f446;
	mov.f32 	%f447, 0f00000000;
	or.pred  	%p40, %p39, %p38;
	@%p40 bra 	$L__BB0_28;
	ld.global.f32 	%f447, [%rd5+16];
$L__BB0_28:
	setp.ge.s32 	%p41, %r21, %r40;
	setp.ge.s32 	%p42, %r6, %r39;
	st.shared.f32 	[%r5+48], %f447;
	mov.f32 	%f448, 0f00000000;
	or.pred  	%p43, %p42, %p41;
	@%p43 bra 	$L__BB0_30;
	ld.global.f32 	%f448, [%rd5+20];
$L__BB0_30:
	setp.ge.s32 	%p44, %r22, %r40;
	setp.ge.s32 	%p45, %r6, %r39;
	st.shared.f32 	[%r5+52], %f448;
	mov.f32 	%f449, 0f00000000;
	or.pred  	%p46, %p45, %p44;
	@%p46 bra 	$L__BB0_32;
	ld.global.f32 	%f449, [%rd5+24];
$L__BB0_32:
	setp.ge.s32 	%p47, %r23, %r40;
	setp.ge.s32 	%p48, %r6, %r39;
	st.shared.f32 	[%r5+56], %f449;
	mov.f32 	%f450, 0f00000000;
	or.pred  	%p49, %p48, %p47;
	@%p49 bra 	$L__BB0_34;
	ld.global.f32 	%f450, [%rd5+28];
$L__BB0_34:
	setp.ge.s32 	%p50, %r15, %r40;
	setp.ge.s32 	%p51, %r7, %r39;
	st.shared.f32 	[%r5+60], %f450;
	add.s32 	%r25, %r24, %r40;
	mul.wide.s32 	%rd21, %r25, 4;
	add.s64 	%rd6, %rd1, %rd21;
	mov.f32 	%f451, 0f00000000;
	or.pred  	%p52, %p51, %p50;
	@%p52 bra 	$L__BB0_36;
	ld.global.f32 	%f451, [%rd6];
$L__BB0_36:
	setp.ge.s32 	%p53, %r17, %r40;
	setp.ge.s32 	%p54, %r7, %r39;
	st.shared.f32 	[%r5+64], %f451;
	mov.f32 	%f452, 0f00000000;
	or.pred  	%p55, %p54, %p53;
	@%p55 bra 	$L__BB0_38;
	ld.global.f32 	%f452, [%rd6+4];
$L__BB0_38:
	setp.ge.s32 	%p56, %r18, %r40;
	setp.ge.s32 	%p57, %r7, %r39;
	st.shared.f32 	[%r5+68], %f452;
	mov.f32 	%f453, 0f00000000;
	or.pred  	%p58, %p57, %p56;
	@%p58 bra 	$L__BB0_40;
	ld.global.f32 	%f453, [%rd6+8];
$L__BB0_40:
	setp.ge.s32 	%p59, %r19, %r40;
	setp.ge.s32 	%p60, %r7, %r39;
	st.shared.f32 	[%r5+72], %f453;
	mov.f32 	%f454, 0f00000000;
	or.pred  	%p61, %p60, %p59;
	@%p61 bra 	$L__BB0_42;
	ld.global.f32 	%f454, [%rd6+12];
$L__BB0_42:
	setp.ge.s32 	%p62, %r20, %r40;
	setp.ge.s32 	%p63, %r7, %r39;
	st.shared.f32 	[%r5+76], %f454;
	mov.f32 	%f455, 0f00000000;
	or.pred  	%p64, %p63, %p62;
	@%p64 bra 	$L__BB0_44;
	ld.global.f32 	%f455, [%rd6+16];
$L__BB0_44:
	setp.ge.s32 	%p65, %r21, %r40;
	setp.ge.s32 	%p66, %r7, %r39;
	st.shared.f32 	[%r5+80], %f455;
	mov.f32 	%f456, 0f00000000;
	or.pred  	%p67, %p66, %p65;
	@%p67 bra 	$L__BB0_46;
	ld.global.f32 	%f456, [%rd6+20];
$L__BB0_46:
	setp.ge.s32 	%p68, %r22, %r40;
	setp.ge.s32 	%p69, %r7, %r39;
	st.shared.f32 	[%r5+84], %f456;
	mov.f32 	%f457, 0f00000000;
	or.pred  	%p70, %p69, %p68;
	@%p70 bra 	$L__BB0_48;
	ld.global.f32 	%f457, [%rd6+24];
$L__BB0_48:
	setp.ge.s32 	%p71, %r23, %r40;
	setp.ge.s32 	%p72, %r7, %r39;
	st.shared.f32 	[%r5+88], %f457;
	mov.f32 	%f458, 0f00000000;
	or.pred  	%p73, %p72, %p71;
	@%p73 bra 	$L__BB0_50;
	ld.global.f32 	%f458, [%rd6+28];
$L__BB0_50:
	setp.ge.s32 	%p74, %r15, %r40;
	setp.ge.s32 	%p75, %r8, %r39;
	st.shared.f32 	[%r5+92], %f458;
	add.s32 	%r53, %r25, %r40;
	mul.wide.s32 	%rd22, %r53, 4;
	add.s64 	%rd7, %rd1, %rd22;
	mov.f32 	%f459, 0f00000000;
	or.pred  	%p76, %p75, %p74;
	@%p76 bra 	$L__BB0_52;
	ld.global.f32 	%f459, [%rd7];
$L__BB0_52:
	setp.ge.s32 	%p77, %r17, %r40;
	setp.ge.s32 	%p78, %r8, %r39;
	st.shared.f32 	[%r5+96], %f459;
	mov.f32 	%f460, 0f00000000;
	or.pred  	%p79, %p78, %p77;
	@%p79 bra 	$L__BB0_54;
	ld.global.f32 	%f460, [%rd7+4];
$L__BB0_54:
	setp.ge.s32 	%p80, %r18, %r40;
	setp.ge.s32 	%p81, %r8, %r39;
	st.shared.f32 	[%r5+100], %f460;
	mov.f32 	%f461, 0f00000000;
	or.pred  	%p82, %p81, %p80;
	@%p82 bra 	$L__BB0_56;
	ld.global.f32 	%f461, [%rd7+8];
$L__BB0_56:
	setp.ge.s32 	%p83, %r19, %r40;
	setp.ge.s32 	%p84, %r8, %r39;
	st.shared.f32 	[%r5+104], %f461;
	mov.f32 	%f462, 0f00000000;
	or.pred  	%p85, %p84, %p83;
	@%p85 bra 	$L__BB0_58;
	ld.global.f32 	%f462, [%rd7+12];
$L__BB0_58:
	setp.ge.s32 	%p86, %r20, %r40;
	setp.ge.s32 	%p87, %r8, %r39;
	st.shared.f32 	[%r5+108], %f462;
	mov.f32 	%f463, 0f00000000;
	or.pred  	%p88, %p87, %p86;
	@%p88 bra 	$L__BB0_60;
	ld.global.f32 	%f463, [%rd7+16];
$L__BB0_60:
	setp.ge.s32 	%p89, %r21, %r40;
	setp.ge.s32 	%p90, %r8, %r39;
	st.shared.f32 	[%r5+112], %f463;
	mov.f32 	%f464, 0f00000000;
	or.pred  	%p91, %p90, %p89;
	@%p91 bra 	$L__BB0_62;
	ld.global.f32 	%f464, [%rd7+20];
$L__BB0_62:
	setp.ge.s32 	%p92, %r22, %r40;
	setp.ge.s32 	%p93, %r8, %r39;
	st.shared.f32 	[%r5+116], %f464;
	mov.f32 	%f465, 0f00000000;
	or.pred  	%p94, %p93, %p92;
	@%p94 bra 	$L__BB0_64;
	ld.global.f32 	%f465, [%rd7+24];
$L__BB0_64:
	setp.ge.s32 	%p95, %r23, %r40;
	setp.ge.s32 	%p96, %r8, %r39;
	st.shared.f32 	[%r5+120], %f465;
	mov.f32 	%f466, 0f00000000;
	or.pred  	%p97, %p96, %p95;
	@%p97 bra 	$L__BB0_66;
	ld.global.f32 	%f466, [%rd7+28];
$L__BB0_66:
	setp.ge.s32 	%p98, %r15, %r40;
	setp.ge.s32 	%p99, %r4, %r41;
	st.shared.f32 	[%r5+124], %f466;
	bar.sync 	0;
	mad.lo.s32 	%r26, %r4, %r40, %r15;
	mul.wide.s32 	%rd23, %r26, 4;
	add.s64 	%rd8, %rd2, %rd23;
	mov.f32 	%f467, 0f00000000;
	or.pred  	%p100, %p99, %p98;
	@%p100 bra 	$L__BB0_68;
	ld.global.f32 	%f467, [%rd8];
$L__BB0_68:
	setp.ge.s32 	%p101, %r17, %r40;
	setp.ge.s32 	%p102, %r4, %r41;
	st.shared.f32 	[%r9], %f467;
	mov.f32 	%f468, 0f00000000;
	or.pred  	%p103, %p102, %p101;
	@%p103 bra 	$L__BB0_70;
	ld.global.f32 	%f468, [%rd8+4];
$L__BB0_70:
	setp.ge.s32 	%p104, %r18, %r40;
	setp.ge.s32 	%p105, %r4, %r41;
	st.shared.f32 	[%r9+4], %f468;
	mov.f32 	%f469, 0f00000000;
	or.pred  	%p106, %p105, %p104;
	@%p106 bra 	$L__BB0_72;
	ld.global.f32 	%f469, [%rd8+8];
$L__BB0_72:
	setp.ge.s32 	%p107, %r19, %r40;
	setp.ge.s32 	%p108, %r4, %r41;
	st.shared.f32 	[%r9+8], %f469;
	mov.f32 	%f470, 0f00000000;
	or.pred  	%p109, %p108, %p107;
	@%p109 bra 	$L__BB0_74;
	ld.global.f32 	%f470, [%rd8+12];
$L__BB0_74:
	setp.ge.s32 	%p110, %r20, %r40;
	setp.ge.s32 	%p111, %r4, %r41;
	st.shared.f32 	[%r9+12], %f470;
	mov.f32 	%f471, 0f00000000;
	or.pred  	%p112, %p111, %p110;
	@%p112 bra 	$L__BB0_76;
	ld.global.f32 	%f471, [%rd8+16];
$L__BB0_76:
	setp.ge.s32 	%p113, %r21, %r40;
	setp.ge.s32 	%p114, %r4, %r41;
	st.shared.f32 	[%r9+16], %f471;
	mov.f32 	%f472, 0f00000000;
	or.pred  	%p115, %p114, %p113;
	@%p115 bra 	$L__BB0_78;
	ld.global.f32 	%f472, [%rd8+20];
$L__BB0_78:
	setp.ge.s32 	%p116, %r22, %r40;
	setp.ge.s32 	%p117, %r4, %r41;
	st.shared.f32 	[%r9+20], %f472;
	mov.f32 	%f473, 0f00000000;
	or.pred  	%p118, %p117, %p116;
	@%p118 bra 	$L__BB0_80;
	ld.global.f32 	%f473, [%rd8+24];
$L__BB0_80:
	setp.ge.s32 	%p119, %r23, %r40;
	setp.ge.s32 	%p120, %r4, %r41;
	st.shared.f32 	[%r9+24], %f473;
	mov.f32 	%f474, 0f00000000;
	or.pred  	%p121, %p120, %p119;
	@%p121 bra 	$L__BB0_82;
	ld.global.f32 	%f474, [%rd8+28];
$L__BB0_82:
	setp.ge.s32 	%p122, %r15, %r40;
	setp.ge.s32 	%p123, %r10, %r41;
	st.shared.f32 	[%r9+28], %f474;
	add.s32 	%r27, %r26, %r40;
	mul.wide.s32 	%rd24, %r27, 4;
	add.s64 	%rd9, %rd2, %rd24;
	mov.f32 	%f475, 0f00000000;
	or.pred  	%p124, %p123, %p122;
	@%p124 bra 	$L__BB0_84;
	ld.global.f32 	%f475, [%rd9];
$L__BB0_84:
	setp.ge.s32 	%p125, %r17, %r40;
	setp.ge.s32 	%p126, %r10, %r41;
	st.shared.f32 	[%r9+32], %f475;
	mov.f32 	%f476, 0f00000000;
	or.pred  	%p127, %p126, %p125;
	@%p127 bra 	$L__BB0_86;
	ld.global.f32 	%f476, [%rd9+4];
$L__BB0_86:
	setp.ge.s32 	%p128, %r18, %r40;
	setp.ge.s32 	%p129, %r10, %r41;
	st.shared.f32 	[%r9+36], %f476;
	mov.f32 	%f477, 0f00000000;
	or.pred  	%p130, %p129, %p128;
	@%p130 bra 	$L__BB0_88;
	ld.global.f32 	%f477, [%rd9+8];
$L__BB0_88:
	setp.ge.s32 	%p131, %r19, %r40;
	setp.ge.s32 	%p132, %r10, %r41;
	st.shared.f32 	[%r9+40], %f477;
	mov.f32 	%f478, 0f00000000;
	or.pred  	%p133, %p132, %p131;
	@%p133 bra 	$L__BB0_90;
	ld.global.f32 	%f478, [%rd9+12];
$L__BB0_90:
	setp.ge.s32 	%p134, %r20, %r40;
	setp.ge.s32 	%p135, %r10, %r41;
	st.shared.f32 	[%r9+44], %f478;
	mov.f32 	%f479, 0f00000000;
	or.pred  	%p136, %p135, %p134;
	@%p136 bra 	$L__BB0_92;
	ld.global.f32 	%f479, [%rd9+16];
$L__BB0_92:
	setp.ge.s32 	%p137, %r21, %r40;
	setp.ge.s32 	%p138, %r10, %r41;
	st.shared.f32 	[%r9+48], %f479;
	mov.f32 	%f480, 0f00000000;
	or.pred  	%p139, %p138, %p137;
	@%p139 bra 	$L__BB0_94;
	ld.global.f32 	%f480, [%rd9+20];
$L__BB0_94:
	setp.ge.s32 	%p140, %r22, %r40;
	setp.ge.s32 	%p141, %r10, %r41;
	st.shared.f32 	[%r9+52], %f480;
	mov.f32 	%f481, 0f00000000;
	or.pred  	%p142, %p141, %p140;
	@%p142 bra 	$L__BB0_96;
	ld.global.f32 	%f481, [%rd9+24];
$L__BB0_96:
	setp.ge.s32 	%p143, %r23, %r40;
	setp.ge.s32 	%p144, %r10, %r41;
	st.shared.f32 	[%r9+56], %f481;
	mov.f32 	%f482, 0f00000000;
	or.pred  	%p145, %p144, %p143;
	@%p145 bra 	$L__BB0_98;
	ld.global.f32 	%f482, [%rd9+28];
$L__BB0_98:
	setp.ge.s32 	%p146, %r15, %r40;
	setp.ge.s32 	%p147, %r11, %r41;
	st.shared.f32 	[%r9+60], %f482;
	add.s32 	%r28, %r27, %r40;
	mul.wide.s32 	%rd25, %r28, 4;
	add.s64 	%rd10, %rd2, %rd25;
	mov.f32 	%f483, 0f00000000;
	or.pred  	%p148, %p147, %p146;
	@%p148 bra 	$L__BB0_100;
	ld.global.f32 	%f483, [%rd10];
$L__BB0_100:
	setp.ge.s32 	%p149, %r17, %r40;
	setp.ge.s32 	%p150, %r11, %r41;
	st.shared.f32 	[%r9+64], %f483;
	mov.f32 	%f484, 0f00000000;
	or.pred  	%p151, %p150, %p149;
	@%p151 bra 	$L__BB0_102;
	ld.global.f32 	%f484, [%rd10+4];
$L__BB0_102:
	setp.ge.s32 	%p152, %r18, %r40;
	setp.ge.s32 	%p153, %r11, %r41;
	st.shared.f32 	[%r9+68], %f484;
	mov.f32 	%f485, 0f00000000;
	or.pred  	%p154, %p153, %p152;
	@%p154 bra 	$L__BB0_104;
	ld.global.f32 	%f485, [%rd10+8];
$L__BB0_104:
	setp.ge.s32 	%p155, %r19, %r40;
	setp.ge.s32 	%p156, %r11, %r41;
	st.shared.f32 	[%r9+72], %f485;
	mov.f32 	%f486, 0f00000000;
	or.pred  	%p157, %p156, %p155;
	@%p157 bra 	$L__BB0_106;
	ld.global.f32 	%f486, [%rd10+12];
$L__BB0_106:
	setp.ge.s32 	%p158, %r20, %r40;
	setp.ge.s32 	%p159, %r11, %r41;
	st.shared.f32 	[%r9+76], %f486;
	mov.f32 	%f487, 0f00000000;
	or.pred  	%p160, %p159, %p158;
	@%p160 bra 	$L__BB0_108;
	ld.global.f32 	%f487, [%rd10+16];
$L__BB0_108:
	setp.ge.s32 	%p161, %r21, %r40;
	setp.ge.s32 	%p162, %r11, %r41;
	st.shared.f32 	[%r9+80], %f487;
	mov.f32 	%f488, 0f00000000;
	or.pred  	%p163, %p162, %p161;
	@%p163 bra 	$L__BB0_110;
	ld.global.f32 	%f488, [%rd10+20];
$L__BB0_110:
	setp.ge.s32 	%p164, %r22, %r40;
	setp.ge.s32 	%p165, %r11, %r41;
	st.shared.f32 	[%r9+84], %f488;
	mov.f32 	%f489, 0f00000000;
	or.pred  	%p166, %p165, %p164;
	@%p166 bra 	$L__BB0_112;
	ld.global.f32 	%f489, [%rd10+24];
$L__BB0_112:
	setp.ge.s32 	%p167, %r23, %r40;
	setp.ge.s32 	%p168, %r11, %r41;
	st.shared.f32 	[%r9+88], %f489;
	mov.f32 	%f490, 0f00000000;
	or.pred  	%p169, %p168, %p167;
	@%p169 bra 	$L__BB0_114;
	ld.global.f32 	%f490, [%rd10+28];
$L__BB0_114:
	setp.ge.s32 	%p170, %r15, %r40;
	setp.ge.s32 	%p171, %r12, %r41;
	st.shared.f32 	[%r9+92], %f490;
	add.s32 	%r54, %r28, %r40;
	mul.wide.s32 	%rd26, %r54, 4;
	add.s64 	%rd11, %rd2, %rd26;
	mov.f32 	%f491, 0f00000000;
	or.pred  	%p172, %p171, %p170;
	@%p172 bra 	$L__BB0_116;
	ld.global.f32 	%f491, [%rd11];
$L__BB0_116:
	setp.ge.s32 	%p173, %r17, %r40;
	setp.ge.s32 	%p174, %r12, %r41;
	st.shared.f32 	[%r9+96], %f491;
	mov.f32 	%f492, 0f00000000;
	or.pred  	%p175, %p174, %p173;
	@%p175 bra 	$L__BB0_118;
	ld.global.f32 	%f492, [%rd11+4];
$L__BB0_118:
	setp.ge.s32 	%p176, %r18, %r40;
	setp.ge.s32 	%p177, %r12, %r41;
	st.shared.f32 	[%r9+100], %f492;
	mov.f32 	%f493, 0f00000000;
	or.pred  	%p178, %p177, %p176;
	@%p178 bra 	$L__BB0_120;
	ld.global.f32 	%f493, [%rd11+8];
$L__BB0_120:
	setp.ge.s32 	%p179, %r19, %r40;
	setp.ge.s32 	%p180, %r12, %r41;
	st.shared.f32 	[%r9+104], %f493;
	mov.f32 	%f494, 0f00000000;
	or.pred  	%p181, %p180, %p179;
	@%p181 bra 	$L__BB0_122;
	ld.global.f32 	%f494, [%rd11+12];
$L__BB0_122:
	setp.ge.s32 	%p182, %r20, %r40;
	setp.ge.s32 	%p183, %r12, %r41;
	st.shared.f32 	[%r9+108], %f494;
	mov.f32 	%f495, 0f00000000;
	or.pred  	%p184, %p183, %p182;
	@%p184 bra 	$L__BB0_124;
	ld.global.f32 	%f495, [%rd11+16];
$L__BB0_124:
	setp.ge.s32 	%p185, %r21, %r40;
	setp.ge.s32 	%p186, %r12, %r41;
	st.shared.f32 	[%r9+112], %f495;
	mov.f32 	%f496, 0f00000000;
	or.pred  	%p187, %p186, %p185;
	@%p187 bra 	$L__BB0_126;
	ld.global.f32 	%f496, [%rd11+20];
$L__BB0_126:
	setp.ge.s32 	%p188, %r22, %r40;
	setp.ge.s32 	%p189, %r12, %r41;
	st.shared.f32 	[%r9+116], %f496;
	mov.f32 	%f497, 0f00000000;
	or.pred  	%p190, %p189, %p188;
	@%p190 bra 	$L__BB0_128;
	ld.global.f32 	%f497, [%rd11+24];
$L__BB0_128:
	setp.ge.s32 	%p191, %r23, %r40;
	setp.ge.s32 	%p192, %r12, %r41;
	st.shared.f32 	[%r9+120], %f497;
	mov.f32 	%f498, 0f00000000;
	or.pred  	%p193, %p192, %p191;
	@%p193 bra 	$L__BB0_130;
	ld.global.f32 	%f498, [%rd11+28];
$L__BB0_130:
	st.shared.f32 	[%r9+124], %f498;
	bar.sync 	0;
	ld.shared.f32 	%f243, [%r5];
	ld.shared.f32 	%f244, [%r13];
	fma.rn.f32 	%f245, %f243, %f244, %f514;
	ld.shared.f32 	%f246, [%r5+4];
	ld.shared.f32 	%f247, [%r13+512];
	fma.rn.f32 	%f248, %f246, %f247, %f245;
	ld.shared.f32 	%f249, [%r5+8];
	ld.shared.f32 	%f250, [%r13+1024];
	fma.rn.f32 	%f251, %f249, %f250, %f248;
	ld.shared.f32 	%f252, [%r5+12];
	ld.shared.f32 	%f253, [%r13+1536];
	fma.rn.f32 	%f254, %f252, %f253, %f251;
	ld.shared.f32 	%f255, [%r5+16];
	ld.shared.f32 	%f256, [%r13+2048];
	fma.rn.f32 	%f257, %f255, %f256, %f254;
	ld.shared.f32 	%f258, [%r5+20];
	ld.shared.f32 	%f259, [%r13+2560];
	fma.rn.f32 	%f260, %f258, %f259, %f257;
	ld.shared.f32 	%f261, [%r5+24];
	ld.shared.f32 	%f262, [%r13+3072];
	fma.rn.f32 	%f263, %f261, %f262, %f260;
	ld.shared.f32 	%f264, [%r5+28];
	ld.shared.f32 	%f265, [%r13+3584];
	fma.rn.f32 	%f514, %f264, %f265, %f263;
	ld.shared.f32 	%f266, [%r13+4];
	fma.rn.f32 	%f267, %f243, %f266, %f513;
	ld.shared.f32 	%f268, [%r13+516];
	fma.rn.f32 	%f269, %f246, %f268, %f267;
	ld.shared.f32 	%f270, [%r13+1028];
	fma.rn.f32 	%f271, %f249, %f270, %f269;
	ld.shared.f32 	%f272, [%r13+1540];
	fma.rn.f32 	%f273, %f252, %f272, %f271;
	ld.shared.f32 	%f274, [%r13+2052];
	fma.rn.f32 	%f275, %f255, %f274, %f273;
	ld.shared.f32 	%f276, [%r13+2564];
	fma.rn.f32 	%f277, %f258, %f276, %f275;
	ld.shared.f32 	%f278, [%r13+3076];
	fma.rn.f32 	%f279, %f261, %f278, %f277;
	ld.shared.f32 	%f280, [%r13+3588];
	fma.rn.f32 	%f513, %f264, %f280, %f279;
	ld.shared.f32 	%f281, [%r13+8];
	fma.rn.f32 	%f282, %f243, %f281, %f512;
	ld.shared.f32 	%f283, [%r13+520];
	fma.rn.f32 	%f284, %f246, %f283, %f282;
	ld.shared.f32 	%f285, [%r13+1032];
	fma.rn.f32 	%f286, %f249, %f285, %f284;
	ld.shared.f32 	%f287, [%r13+1544];
	fma.rn.f32 	%f288, %f252, %f287, %f286;
	ld.shared.f32 	%f289, [%r13+2056];
	fma.rn.f32 	%f290, %f255, %f289, %f288;
	ld.shared.f32 	%f291, [%r13+2568];
	fma.rn.f32 	%f292, %f258, %f291, %f290;
	ld.shared.f32 	%f293, [%r13+3080];
	fma.rn.f32 	%f294, %f261, %f293, %f292;
	ld.shared.f32 	%f295, [%r13+3592];
	fma.rn.f32 	%f512, %f264, %f295, %f294;
	ld.shared.f32 	%f296, [%r13+12];
	fma.rn.f32 	%f297, %f243, %f296, %f511;
	ld.shared.f32 	%f298, [%r13+524];
	fma.rn.f32 	%f299, %f246, %f298, %f297;
	ld.shared.f32 	%f300, [%r13+1036];
	fma.rn.f32 	%f301, %f249, %f300, %f299;
	ld.shared.f32 	%f302, [%r13+1548];
	fma.rn.f32 	%f303, %f252, %f302, %f301;
	ld.shared.f32 	%f304, [%r13+2060];
	fma.rn.f32 	%f305, %f255, %f304, %f303;
	ld.shared.f32 	%f306, [%r13+2572];
	fma.rn.f32 	%f307, %f258, %f306, %f305;
	ld.shared.f32 	%f308, [%r13+3084];
	fma.rn.f32 	%f309, %f261, %f308, %f307;
	ld.shared.f32 	%f310, [%r13+3596];
	fma.rn.f32 	%f511, %f264, %f310, %f309;
	ld.shared.f32 	%f311, [%r5+32];
	fma.rn.f32 	%f312, %f311, %f244, %f510;
	ld.shared.f32 	%f313, [%r5+36];
	fma.rn.f32 	%f314, %f313, %f247, %f312;
	ld.shared.f32 	%f315, [%r5+40];
	fma.rn.f32 	%f316, %f315, %f250, %f314;
	ld.shared.f32 	%f317, [%r5+44];
	fma.rn.f32 	%f318, %f317, %f253, %f316;
	ld.shared.f32 	%f319, [%r5+48];
	fma.rn.f32 	%f320, %f319, %f256, %f318;
	ld.shared.f32 	%f321, [%r5+52];
	fma.rn.f32 	%f322, %f321, %f259, %f320;
	ld.shared.f32 	%f323, [%r5+56];
	fma.rn.f32 	%f324, %f323, %f262, %f322;
	ld.shared.f32 	%f325, [%r5+60];
	fma.rn.f32 	%f510, %f325, %f265, %f324;
	fma.rn.f32 	%f326, %f311, %f266, %f509;
	fma.rn.f32 	%f327, %f313, %f268, %f326;
	fma.rn.f32 	%f328, %f315, %f270, %f327;
	fma.rn.f32 	%f329, %f317, %f272, %f328;
	fma.rn.f32 	%f330, %f319, %f274, %f329;
	fma.rn.f32 	%f331, %f321, %f276, %f330;
	fma.rn.f32 	%f332, %f323, %f278, %f331;
	fma.rn.f32 	%f509, %f325, %f280, %f332;
	fma.rn.f32 	%f333, %f311, %f281, %f508;
	fma.rn.f32 	%f334, %f313, %f283, %f333;
	fma.rn.f32 	%f335, %f315, %f285, %f334;
	fma.rn.f32 	%f336, %f317, %f287, %f335;
	fma.rn.f32 	%f337, %f319, %f289, %f336;
	fma.rn.f32 	%f338, %f321, %f291, %f337;
	fma.rn.f32 	%f339, %f323, %f293, %f338;
	fma.rn.f32 	%f508, %f325, %f295, %f339;
	fma.rn.f32 	%f340, %f311, %f296, %f507;
	fma.rn.f32 	%f341, %f313, %f298, %f340;
	fma.rn.f32 	%f342, %f315, %f300, %f341;
	fma.rn.f32 	%f343, %f317, %f302, %f342;
	fma.rn.f32 	%f344, %f319, %f304, %f343;
	fma.rn.f32 	%f345, %f321, %f306, %f344;
	fma.rn.f32 	%f346, %f323, %f308, %f345;
	fma.rn.f32 	%f507, %f325, %f310, %f346;
	ld.shared.f32 	%f347, [%r5+64];
	fma.rn.f32 	%f348, %f347, %f244, %f506;
	ld.shared.f32 	%f349, [%r5+68];
	fma.rn.f32 	%f350, %f349, %f247, %f348;
	ld.shared.f32 	%f351, [%r5+72];
	fma.rn.f32 	%f352, %f351, %f250, %f350;
	ld.shared.f32 	%f353, [%r5+76];
	fma.rn.f32 	%f354, %f353, %f253, %f352;
	ld.shared.f32 	%f355, [%r5+80];
	fma.rn.f32 	%f356, %f355, %f256, %f354;
	ld.shared.f32 	%f357, [%r5+84];
	fma.rn.f32 	%f358, %f357, %f259, %f356;
	ld.shared.f32 	%f359, [%r5+88];
	fma.rn.f32 	%f360, %f359, %f262, %f358;
	ld.shared.f32 	%f361, [%r5+92];
	fma.rn.f32 	%f506, %f361, %f265, %f360;
	fma.rn.f32 	%f362, %f347, %f266, %f505;
	fma.rn.f32 	%f363, %f349, %f268, %f362;
	fma.rn.f32 	%f364, %f351, %f270, %f363;
	fma.rn.f32 	%f365, %f353, %f272, %f364;
	fma.rn.f32 	%f366, %f355, %f274, %f365;
	fma.rn.f32 	%f367, %f357, %f276, %f366;
	fma.rn.f32 	%f368, %f359, %f278, %f367;
	fma.rn.f32 	%f505, %f361, %f280, %f368;
	fma.rn.f32 	%f369, %f347, %f281, %f504;
	fma.rn.f32 	%f370, %f349, %f283, %f369;
	fma.rn.f32 	%f371, %f351, %f285, %f370;
	fma.rn.f32 	%f372, %f353, %f287, %f371;
	fma.rn.f32 	%f373, %f355, %f289, %f372;
	fma.rn.f32 	%f374, %f357, %f291, %f373;
	fma.rn.f32 	%f375, %f359, %f293, %f374;
	fma.rn.f32 	%f504, %f361, %f295, %f375;
	fma.rn.f32 	%f376, %f347, %f296, %f503;
	fma.rn.f32 	%f377, %f349, %f298, %f376;
	fma.rn.f32 	%f378, %f351, %f300, %f377;
	fma.rn.f32 	%f379, %f353, %f302, %f378;
	fma.rn.f32 	%f380, %f355, %f304, %f379;
	fma.rn.f32 	%f381, %f357, %f306, %f380;
	fma.rn.f32 	%f382, %f359, %f308, %f381;
	fma.rn.f32 	%f503, %f361, %f310, %f382;
	ld.shared.f32 	%f383, [%r5+96];
	fma.rn.f32 	%f384, %f383, %f244, %f502;
	ld.shared.f32 	%f385, [%r5+100];
	fma.rn.f32 	%f386, %f385, %f247, %f384;
	ld.shared.f32 	%f387, [%r5+104];
	fma.rn.f32 	%f388, %f387, %f250, %f386;
	ld.shared.f32 	%f389, [%r5+108];
	fma.rn.f32 	%f390, %f389, %f253, %f388;
	ld.shared.f32 	%f391, [%r5+112];
	fma.rn.f32 	%f392, %f391, %f256, %f390;
	ld.shared.f32 	%f393, [%r5+116];
	fma.rn.f32 	%f394, %f393, %f259, %f392;
	ld.shared.f32 	%f395, [%r5+120];
	fma.rn.f32 	%f396, %f395, %f262, %f394;
	ld.shared.f32 	%f397, [%r5+124];
	fma.rn.f32 	%f502, %f397, %f265, %f396;
	fma.rn.f32 	%f398, %f383, %f266, %f501;
	fma.rn.f32 	%f399, %f385, %f268, %f398;
	fma.rn.f32 	%f400, %f387, %f270, %f399;
	fma.rn.f32 	%f401, %f389, %f272, %f400;
	fma.rn.f32 	%f402, %f391, %f274, %f401;
	fma.rn.f32 	%f403, %f393, %f276, %f402;
	fma.rn.f32 	%f404, %f395, %f278, %f403;
	fma.rn.f32 	%f501, %f397, %f280, %f404;
	fma.rn.f32 	%f405, %f383, %f281, %f500;
	fma.rn.f32 	%f406, %f385, %f283, %f405;
	fma.rn.f32 	%f407, %f387, %f285, %f406;
	fma.rn.f32 	%f408, %f389, %f287, %f407;
	fma.rn.f32 	%f409, %f391, %f289, %f408;
	fma.rn.f32 	%f410, %f393, %f291, %f409;
	fma.rn.f32 	%f411, %f395, %f293, %f410;
	fma.rn.f32 	%f500, %f397, %f295, %f411;
	fma.rn.f32 	%f412, %f383, %f296, %f499;
	fma.rn.f32 	%f413, %f385, %f298, %f412;
	fma.rn.f32 	%f414, %f387, %f300, %f413;
	fma.rn.f32 	%f415, %f389, %f302, %f414;
	fma.rn.f32 	%f416, %f391, %f304, %f415;
	fma.rn.f32 	%f417, %f393, %f306, %f416;
	fma.rn.f32 	%f418, %f395, %f308, %f417;
	fma.rn.f32 	%f499, %f397, %f310, %f418;
	bar.sync 	0;
	mad.lo.s32 	%r65, %r65, -7, %r17;
	add.s32 	%r55, %r40, 7;
	shr.u32 	%r56, %r55, 3;
	setp.ne.s32 	%p194, %r65, %r56;
	@%p194 bra 	$L__BB0_2;
$L__BB0_131:
	setp.ge.s32 	%p195, %r2, %r39;
	mad.lo.s32 	%r30, %r2, %r41, %r4;
	setp.ge.s32 	%p196, %r4, %r41;
	mul.wide.s32 	%rd27, %r30, 4;
	add.s64 	%rd12, %rd3, %rd27;
	or.pred  	%p197, %p195, %p196;
	@%p197 bra 	$L__BB0_133;
	st.global.f32 	[%rd12], %f514;
$L__BB0_133:
	setp.ge.s32 	%p198, %r2, %r39;
	add.s32 	%r31, %r4, 1;
	setp.ge.s32 	%p199, %r31, %r41;
	or.pred  	%p200, %p198, %p199;
	@%p200 bra 	$L__BB0_135;
	st.global.f32 	[%rd12+4], %f513;
$L__BB0_135:
	setp.ge.s32 	%p201, %r2, %r39;
	add.s32 	%r32, %r4, 2;
	setp.ge.s32 	%p202, %r32, %r41;
	or.pred  	%p203, %p201, %p202;
	@%p203 bra 	$L__BB0_137;
	st.global.f32 	[%rd12+8], %f512;
$L__BB0_137:
	setp.ge.s32 	%p204, %r2, %r39;
	add.s32 	%r33, %r4, 3;
	setp.ge.s32 	%p205, %r33, %r41;
	or.pred  	%p206, %p204, %p205;
	@%p206 bra 	$L__BB0_139;
	st.global.f32 	[%rd12+12], %f511;
$L__BB0_139:
	setp.ge.s32 	%p207, %r4, %r41;
	add.s32 	%r34, %r2, 1;
	setp.ge.s32 	%p208, %r34, %r39;
	add.s32 	%r35, %r30, %r41;
	mul.wide.s32 	%rd28, %r35, 4;
	add.s64 	%rd13, %rd3, %rd28;
	or.pred  	%p209, %p208, %p207;
	@%p209 bra 	$L__BB0_141;
	st.global.f32 	[%rd13], %f510;
$L__BB0_141:
	setp.ge.s32 	%p210, %r34, %r39;
	setp.ge.s32 	%p211, %r31, %r41;
	or.pred  	%p212, %p210, %p211;
	@%p212 bra 	$L__BB0_143;
	st.global.f32 	[%rd13+4], %f509;
$L__BB0_143:
	setp.ge.s32 	%p213, %r34, %r39;
	setp.ge.s32 	%p214, %r32, %r41;
	or.pred  	%p215, %p213, %p214;
	@%p215 bra 	$L__BB0_145;
	st.global.f32 	[%rd13+8], %f508;
$L__BB0_145:
	setp.ge.s32 	%p216, %r34, %r39;
	setp.ge.s32 	%p217, %r33, %r41;
	or.pred  	%p218, %p216, %p217;
	@%p218 bra 	$L__BB0_147;
	st.global.f32 	[%rd13+12], %f507;
$L__BB0_147:
	setp.ge.s32 	%p219, %r4, %r41;
	add.s32 	%r36, %r2, 2;
	setp.ge.s32 	%p220, %r36, %r39;
	add.s32 	%r37, %r35, %r41;
	mul.wide.s32 	%rd29, %r37, 4;
	add.s64 	%rd14, %rd3, %rd29;
	or.pred  	%p221, %p220, %p219;
	@%p221 bra 	$L__BB0_149;
	st.global.f32 	[%rd14], %f506;
$L__BB0_149:
	setp.ge.s32 	%p222, %r36, %r39;
	setp.ge.s32 	%p223, %r31, %r41;
	or.pred  	%p224, %p222, %p223;
	@%p224 bra 	$L__BB0_151;
	st.global.f32 	[%rd14+4], %f505;
$L__BB0_151:
	setp.ge.s32 	%p225, %r36, %r39;
	setp.ge.s32 	%p226, %r32, %r41;
	or.pred  	%p227, %p225, %p226;
	@%p227 bra 	$L__BB0_153;
	st.global.f32 	[%rd14+8], %f504;
$L__BB0_153:
	setp.ge.s32 	%p228, %r36, %r39;
	setp.ge.s32 	%p229, %r33, %r41;
	or.pred  	%p230, %p228, %p229;
	@%p230 bra 	$L__BB0_155;
	st.global.f32 	[%rd14+12], %f503;
$L__BB0_155:
	setp.ge.s32 	%p231, %r4, %r41;
	add.s32 	%r38, %r2, 3;
	setp.ge.s32 	%p232, %r38, %r39;
	add.s32 	%r64, %r37, %r41;
	mul.wide.s32 	%rd30, %r64, 4;
	add.s64 	%rd15, %rd3, %rd30;
	or.pred  	%p233, %p232, %p231;
	@%p233 bra 	$L__BB0_157;
	st.global.f32 	[%rd15], %f502;
$L__BB0_157:
	setp.ge.s32 	%p234, %r38, %r39;
	setp.ge.s32 	%p235, %r31, %r41;
	or.pred  	%p236, %p234, %p235;
	@%p236 bra 	$L__BB0_159;
	st.global.f32 	[%rd15+4], %f501;
$L__BB0_159:
	setp.ge.s32 	%p237, %r38, %r39;
	setp.ge.s32 	%p238, %r32, %r41;
	or.pred  	%p239, %p237, %p238;
	@%p239 bra 	$L__BB0_161;
	st.global.f32 	[%rd15+8], %f500;
$L__BB0_161:
	setp.ge.s32 	%p240, %r38, %r39;
	setp.ge.s32 	%p241, %r33, %r41;
	or.pred  	%p242, %p240, %p241;
	@%p242 bra 	$L__BB0_163;
	st.global.f32 	[%rd15+12], %f499;
$L__BB0_163:
	ret;

}


// ===== COMPILED SASS (sm_100) =====

	.target	sm_100

	.elftype	@"ET_EXEC"


//--------------------- .note.nv.tkinfo           --------------------------
	.section	.note.nv.tkinfo,"",@"SHT_NOTE"
	.sectionflags	@"SHF_NOTE_NV_TKINFO"
	.tkinfo
        /*0018*/ 	.word	0x00000002
        /*0030*/ 	.string	""
        /*0030*/ 	.string	"ptxas"
        /*0030*/ 	.string	"Cuda compilation tools, release 13.0, V13.0.88"
        /*0030*/ 	.string	"Build cuda_13.0.r13.0/compiler.36424714_0"
        /*0030*/ 	.string	"-arch sm_100 -m 64 "



//--------------------- .note.nv.cuinfo           --------------------------
	.section	.note.nv.cuinfo,"",@"SHT_NOTE"
	.sectionflags	@"SHF_NOTE_NV_CUINFO"
        /*0018*/ 	.short	0x0002
        /*001a*/ 	.short	0x0064
        /*001c*/ 	.short	0x0082
	.zero		2


//--------------------- .nv.info                  --------------------------
	.section	.nv.info,"",@"SHT_CUDA_INFO"
	.align	4


	//----- nvinfo : EIATTR_REGCOUNT
	.align		4
        /*0000*/ 	.byte	0x04, 0x2f
        /*0002*/ 	.short	(.L_1 - .L_0)
	.align		4
.L_0:
        /*0004*/ 	.word	index@(_Z13matrix_mul_03ILi128ELi128ELi8ELi4ELi4EEvPfS0_S0_iii)
        /*0008*/ 	.word	0x00000038


	//----- nvinfo : EIATTR_FRAME_SIZE
	.align		4
.L_1:
        /*000c*/ 	.byte	0x04, 0x11
        /*000e*/ 	.short	(.L_3 - .L_2)
	.align		4
.L_2:
        /*0010*/ 	.word	index@(_Z13matrix_mul_03ILi128ELi128ELi8ELi4ELi4EEvPfS0_S0_iii)
        /*0014*/ 	.word	0x00000000


	//----- nvinfo : EIATTR_MIN_STACK_SIZE
	.align		4
.L_3:
        /*0018*/ 	.byte	0x04, 0x12
        /*001a*/ 	.short	(.L_5 - .L_4)
	.align		4
.L_4:
        /*001c*/ 	.word	index@(_Z13matrix_mul_03ILi128ELi128ELi8ELi4ELi4EEvPfS0_S0_iii)
        /*0020*/ 	.word	0x00000000
.L_5:


//--------------------- .nv.compat                --------------------------
	.section	.nv.compat,"",@"SHT_CUDA_COMPAT_INFO"
	.align	4
        /*0000*/ 	.byte	0x02, 0x09, 0x00, 0x00, 0x02, 0x02, 0x01, 0x00, 0x02, 0x05, 0x05, 0x00, 0x03, 0x07, 0x01, 0x01
        /*0010*/ 	.byte	0x02, 0x03, 0x00, 0x00, 0x02, 0x06, 0x01, 0x00, 0x04, 0x0b, 0x08, 0x00, 0x09, 0x00, 0x00, 0x00
        /*0020*/ 	.byte	0x00, 0x00, 0x00, 0x00


//--------------------- .nv.info._Z13matrix_mul_03ILi128ELi128ELi8ELi4ELi4EEvPfS0_S0_iii --------------------------
	.section	.nv.info._Z13matrix_mul_03ILi128ELi128ELi8ELi4ELi4EEvPfS0_S0_iii,"",@"SHT_CUDA_INFO"
	.sectionflags	@""
	.align	4


	//----- nvinfo : EIATTR_CUDA_API_VERSION
	.align		4
        /*0000*/ 	.byte	0x04, 0x37
        /*0002*/ 	.short	(.L_7 - .L_6)
.L_6:
        /*0004*/ 	.word	0x00000082


	//----- nvinfo : EIATTR_KPARAM_INFO
	.align		4
.L_7:
        /*0008*/ 	.byte	0x04, 0x17
        /*000a*/ 	.short	(.L_9 - .L_8)
.L_8:
        /*000c*/ 	.word	0x00000000
        /*0010*/ 	.short	0x0005
        /*0012*/ 	.short	0x0020
        /*0014*/ 	.byte	0x00, 0xf0, 0x11, 0x00


	//----- nvinfo : EIATTR_KPARAM_INFO
	.align		4
.L_9:
        /*0018*/ 	.byte	0x04, 0x17
        /*001a*/ 	.short	(.L_11 - .L_10)
.L_10:
        /*001c*/ 	.word	0x00000000
        /*0020*/ 	.short	0x0004
        /*0022*/ 	.short	0x001c
        /*0024*/ 	.byte	0x00, 0xf0, 0x11, 0x00


	//----- nvinfo : EIATTR_KPARAM_INFO
	.align		4
.L_11:
        /*0028*/ 	.byte	0x04, 0x17
        /*002a*/ 	.short	(.L_13 - .L_12)
.L_12:
        /*002c*/ 	.word	0x00000000
        /*0030*/ 	.short	0x0003
        /*0032*/ 	.short	0x0018
        /*0034*/ 	.byte	0x00, 0xf0, 0x11, 0x00


	//----- nvinfo : EIATTR_KPARAM_INFO
	.align		4
.L_13:
        /*0038*/ 	.byte	0x04, 0x17
        /*003a*/ 	.short	(.L_15 - .L_14)
.L_14:
        /*003c*/ 	.word	0x00000000
        /*0040*/ 	.short	0x0002
        /*0042*/ 	.short	0x0010
        /*0044*/ 	.byte	0x00, 0xf5, 0x21, 0x00


	//----- nvinfo : EIATTR_KPARAM_INFO
	.align		4
.L_15:
        /*0048*/ 	.byte	0x04, 0x17
        /*004a*/ 	.short	(.L_17 - .L_16)
.L_16:
        /*004c*/ 	.word	0x00000000
        /*0050*/ 	.short	0x0001
        /*0052*/ 	.short	0x0008
        /*0054*/ 	.byte	0x00, 0xf5, 0x21, 0x00


	//----- nvinfo : EIATTR_KPARAM_INFO
	.align		4
.L_17:
        /*0058*/ 	.byte	0x04, 0x17
        /*005a*/ 	.short	(.L_19 - .L_18)
.L_18:
        /*005c*/ 	.word	0x00000000
        /*0060*/ 	.short	0x0000
        /*0062*/ 	.short	0x0000
        /*0064*/ 	.byte	0x00, 0xf5, 0x21, 0x00


	//----- nvinfo : EIATTR_SPARSE_MMA_MASK
	.align		4
.L_19:
        /*0068*/ 	.byte	0x03, 0x50
        /*006a*/ 	.short	0x0000


	//----- nvinfo : EIATTR_MAXREG_COUNT
	.align		4
        /*006c*/ 	.byte	0x03, 0x1b
        /*006e*/ 	.short	0x00ff


	//----- nvinfo : EIATTR_NUM_BARRIERS
	.align		4
        /*0070*/ 	.byte	0x02, 0x4c
        /*0072*/ 	.byte	0x01
	.zero		1


	//----- nvinfo : EIATTR_MERCURY_ISA_VERSION
	.align		4
        /*0074*/ 	.byte	0x03, 0x5f
        /*0076*/ 	.short	0x0101


	//----- nvinfo : EIATTR_VRC_CTA_INIT_COUNT
	.align		4
        /*0078*/ 	.byte	0x02, 0x4a
	.zero		1
	.zero		1


	//----- nvinfo : EIATTR_EXIT_INSTR_OFFSETS
	.align		4
        /*007c*/ 	.byte	0x04, 0x1c
        /*007e*/ 	.short	(.L_21 - .L_20)


	//   ....[0]....
.L_20:
        /*0080*/ 	.word	0x00002570


	//   ....[1]....
        /*0084*/ 	.word	0x00002590


	//----- nvinfo : EIATTR_CBANK_PARAM_SIZE
	.align		4
.L_21:
        /*0088*/ 	.byte	0x03, 0x19
        /*008a*/ 	.short	0x0024


	//----- nvinfo : EIATTR_PARAM_CBANK
	.align		4
        /*008c*/ 	.byte	0x04, 0x0a
        /*008e*/ 	.short	(.L_23 - .L_22)
	.align		4
.L_22:
        /*0090*/ 	.word	index@(.nv.constant0._Z13matrix_mul_03ILi128ELi128ELi8ELi4ELi4EEvPfS0_S0_iii)
        /*0094*/ 	.short	0x0380
        /*0096*/ 	.short	0x0024


	//----- nvinfo : EIATTR_SW_WAR
	.align		4
.L_23:
        /*0098*/ 	.byte	0x04, 0x36
        /*009a*/ 	.short	(.L_25 - .L_24)
.L_24:
        /*009c*/ 	.word	0x00000008
.L_25:


//--------------------- .nv.callgraph             --------------------------
	.section	.nv.callgraph,"",@"SHT_CUDA_CALLGRAPH"
	.align	4
	.sectionentsize	8
	.align		4
        /*0000*/ 	.word	0x00000000
	.align		4
        /*0004*/ 	.word	0xffffffff
	.align		4
        /*0008*/ 	.word	0x00000000
	.align		4
        /*000c*/ 	.word	0xfffffffe
	.align		4
        /*0010*/ 	.word	0x00000000
	.align		4
        /*0014*/ 	.word	0xfffffffd
	.align		4
        /*0018*/ 	.word	0x00000000
	.align		4
        /*001c*/ 	.word	0xfffffffc


//--------------------- .text._Z13matrix_mul_03ILi128ELi128ELi8ELi4ELi4EEvPfS0_S0_iii --------------------------
	.section	.text._Z13matrix_mul_03ILi128ELi128ELi8ELi4ELi4EEvPfS0_S0_iii,"ax",@progbits
	.align	128
        .global         _Z13matrix_mul_03ILi128ELi128ELi8ELi4ELi4EEvPfS0_S0_iii
        .type           _Z13matrix_mul_03ILi128ELi128ELi8ELi4ELi4EEvPfS0_S0_iii,@function
        .size           _Z13matrix_mul_03ILi128ELi128ELi8ELi4ELi4EEvPfS0_S0_iii,(.L_x_3 - _Z13matrix_mul_03ILi128ELi128ELi8ELi4ELi4EEvPfS0_S0_iii)
        .other          _Z13matrix_mul_03ILi128ELi128ELi8ELi4ELi4EEvPfS0_S0_iii,@"STO_CUDA_ENTRY STV_DEFAULT"
_Z13matrix_mul_03ILi128ELi128ELi8ELi4ELi4EEvPfS0_S0_iii:
.text._Z13matrix_mul_03ILi128ELi128ELi8ELi4ELi4EEvPfS0_S0_iii:
[----:B------:R-:W-:Y:S01]  /*0000*/  LDC R1, c[0x0][0x37c] ;  /* 0x0000df00ff017b82 */ /* 0x000fe20000000800 */
[----:B------:R-:W0:Y:S07]  /*0010*/  S2R R36, SR_TID.X ;  /* 0x0000000000247919 */ /* 0x000e2e0000002100 */
[----:B------:R-:W0:Y:S01]  /*0020*/  S2UR UR4, SR_CTAID.X ;  /* 0x00000000000479c3 */ /* 0x000e220000002500 */
[----:B------:R-:W1:Y:S01]  /*0030*/  LDCU UR5, c[0x0][0x39c] ;  /* 0x00007380ff0577ac */ /* 0x000e620008000800 */
[----:B------:R-:W-:Y:S01]  /*0040*/  HFMA2 R49, -RZ, RZ, 0, 0 ;  /* 0x00000000ff317431 */ /* 0x000fe200000001ff */
[----:B------:R-:W2:Y:S01]  /*0050*/  S2R R0, SR_TID.Y ;  /* 0x0000000000007919 */ /* 0x000ea20000002200 */
[----:B------:R-:W-:Y:S01]  /*0060*/  IMAD.MOV.U32 R46, RZ, RZ, RZ ;  /* 0x000000ffff2e7224 */ /* 0x000fe200078e00ff */
[----:B------:R-:W-:Y:S01]  /*0070*/  CS2R R42, SRZ ;  /* 0x00000000002a7805 */ /* 0x000fe2000001ff00 */
[----:B------:R-:W-:Y:S01]  /*0080*/  IMAD.MOV.U32 R33, RZ, RZ, RZ ;  /* 0x000000ffff217224 */ /* 0x000fe200078e00ff */
[----:B------:R-:W-:Y:S01]  /*0090*/  CS2R R20, SRZ ;  /* 0x0000000000147805 */ /* 0x000fe2000001ff00 */
[----:B------:R-:W0:Y:S01]  /*00a0*/  LDC R3, c[0x0][0x360] ;  /* 0x0000d800ff037b82 */ /* 0x000e220000000800 */
[----:B------:R-:W-:Y:S01]  /*00b0*/  IMAD.MOV.U32 R29, RZ, RZ, RZ ;  /* 0x000000ffff1d7224 */ /* 0x000fe200078e00ff */
[----:B------:R-:W-:-:S02]  /*00c0*/  CS2R R40, SRZ ;  /* 0x0000000000287805 */ /* 0x000fc4000001ff00 */
[----:B------:R-:W-:Y:S01]  /*00d0*/  CS2R R30, SRZ ;  /* 0x00000000001e7805 */ /* 0x000fe2000001ff00 */
[----:B------:R-:W-:Y:S01]  /*00e0*/  IMAD.MOV.U32 R23, RZ, RZ, RZ ;  /* 0x000000ffff177224 */ /* 0x000fe200078e00ff */
[----:B------:R-:W-:Y:S01]  /*00f0*/  MOV R39, RZ ;  /* 0x000000ff00277202 */ /* 0x000fe20000000f00 */
[----:B------:R-:W-:Y:S01]  /*0100*/  IMAD.MOV.U32 R45, RZ, RZ, RZ ;  /* 0x000000ffff2d7224 */ /* 0x000fe200078e00ff */
[----:B------:R-:W3:Y:S01]  /*0110*/  LDCU.64 UR8, c[0x0][0x358] ;  /* 0x00006b00ff0877ac */ /* 0x000ee20008000a00 */
[----:B------:R-:W2:Y:S01]  /*0120*/  S2UR UR6, SR_CTAID.Y ;  /* 0x00000000000679c3 */ /* 0x000ea20000002600 */
[----:B------:R-:W-:Y:S01]  /*0130*/  IMAD.MOV.U32 R51, RZ, RZ, RZ ;  /* 0x000000ffff337224 */ /* 0x000fe200078e00ff */
[----:B-1----:R-:W-:-:S06]  /*0140*/  UISETP.GE.AND UP0, UPT, UR5, 0x1, UPT ;  /* 0x000000010500788c */ /* 0x002fcc000bf06270 */
[----:B------:R-:W2:Y:S01]  /*0150*/  LDC R5, c[0x0][0x364] ;  /* 0x0000d900ff057b82 */ /* 0x000ea20000000800 */
[----:B0-----:R-:W-:-:S05]  /*0160*/  IMAD R36, R3, UR4, R36 ;  /* 0x0000000403247c24 */ /* 0x001fca000f8e0224 */
[----:B------:R-:W-:Y:S01]  /*0170*/  SHF.L.U32 R36, R36, 0x2, RZ ;  /* 0x0000000224247819 */ /* 0x000fe200000006ff */
[----:B--2---:R-:W-:-:S04]  /*0180*/  IMAD R3, R5, UR6, R0 ;  /* 0x0000000605037c24 */ /* 0x004fc8000f8e0200 */
[----:B------:R-:W-:Y:S01]  /*0190*/  IMAD.SHL.U32 R3, R3, 0x4, RZ ;  /* 0x0000000403037824 */ /* 0x000fe200078e00ff */
[----:B---3--:R-:W-:Y:S06]  /*01a0*/  BRA.U !UP0, `(.L_x_0) ;  /* 0x0000002108207547 */ /* 0x008fec000b800000 */
[----:B------:R-:W0:Y:S01]  /*01b0*/  S2UR UR6, SR_CgaCtaId ;  /* 0x00000000000679c3 */ /* 0x000e220000008800 */
[----:B------:R-:W-:Y:S01]  /*01c0*/  UMOV UR4, 0x400 ;  /* 0x0000040000047882 */ /* 0x000fe20000000000 */
[----:B------:R-:W-:Y:S01]  /*01d0*/  UIADD3 UR5, UPT, UPT, UR5, 0x7, URZ ;  /* 0x0000000705057890 */ /* 0x000fe2000fffe0ff */
[----:B------:R-:W-:Y:S01]  /*01e0*/  IMAD.MOV.U32 R46, RZ, RZ, RZ ;  /* 0x000000ffff2e7224 */ /* 0x000fe200078e00ff */
[----:B------:R-:W-:Y:S01]  /*01f0*/  UIADD3 UR4, UPT, UPT, UR4, 0x1000, URZ ;  /* 0x0000100004047890 */ /* 0x000fe2000fffe0ff */
[----:B------:R-:W1:Y:S01]  /*0200*/  LDCU UR12, c[0x0][0x3a0] ;  /* 0x00007400ff0c77ac */ /* 0x000e620008000800 */
[----:B------:R-:W2:Y:S01]  /*0210*/  LDCU.64 UR10, c[0x0][0x398] ;  /* 0x00007300ff0a77ac */ /* 0x000ea20008000a00 */
[----:B------:R-:W-:Y:S02]  /*0220*/  USHF.R.U32.HI UR5, URZ, 0x3, UR5 ;  /* 0x00000003ff057899 */ /* 0x000fe40008011605 */
[----:B0-----:R-:W-:-:S06]  /*0230*/  ULEA UR4, UR6, UR4, 0x18 ;  /* 0x0000000406047291 */ /* 0x001fcc000f8ec0ff */
[----:B------:R-:W-:Y:S01]  /*0240*/  LEA R0, R0, UR4, 0x7 ;  /* 0x0000000400007c11 */ /* 0x000fe2000f8e38ff */
[----:B-12---:R-:W-:-:S06]  /*0250*/  UMOV UR4, URZ ;  /* 0x000000ff00047c82 */ /* 0x006fcc0008000000 */
.L_x_1:
[----:B------:R-:W-:Y:S01]  /*0260*/  USHF.L.U32 UR7, UR4, 0x3, URZ ;  /* 0x0000000304077899 */ /* 0x000fe200080006ff */
[----:B------:R-:W0:Y:S01]  /*0270*/  LDC.64 R4, c[0x0][0x380] ;  /* 0x0000e000ff047b82 */ /* 0x000e220000000a00 */
[----:B------:R-:W-:Y:S01]  /*0280*/  IMAD.MOV.U32 R34, RZ, RZ, RZ ;  /* 0x000000ffff227224 */ /* 0x000fe200078e00ff */
[----:B------:R-:W-:Y:S01]  /*0290*/  CS2R R12, SRZ ;  /* 0x00000000000c7805 */ /* 0x000fe2000001ff00 */
[----:B------:R-:W-:Y:S01]  /*02a0*/  UIADD3 UR13, UPT, UPT, UR7, 0x2, URZ ;  /* 0x00000002070d7890 */ /* 0x000fe2000fffe0ff */
[----:B------:R-:W-:Y:S01]  /*02b0*/  IMAD.MOV.U32 R32, RZ, RZ, RZ ;  /* 0x000000ffff207224 */ /* 0x000fe200078e00ff */
[----:B------:R-:W-:Y:S01]  /*02c0*/  MOV R8, UR7 ;  /* 0x0000000700087c02 */ /* 0x000fe20008000f00 */
[----:B------:R-:W-:Y:S02]  /*02d0*/  UIADD3 UR6, UPT, UPT, UR7, 0x1, URZ ;  /* 0x0000000107067890 */ /* 0x000fe4000fffe0ff */
[----:B------:R-:W-:Y:S02]  /*02e0*/  UISETP.GE.AND UP1, UPT, UR13, UR11, UPT ;  /* 0x0000000b0d00728c */ /* 0x000fe4000bf26270 */
[----:B------:R-:W-:Y:S01]  /*02f0*/  UIADD3 UR15, UPT, UPT, UR7, 0x4, URZ ;  /* 0x00000004070f7890 */ /* 0x000fe2000fffe0ff */
[----:B------:R-:W-:Y:S01]  /*0300*/  IMAD R9, R36, UR11, R8 ;  /* 0x0000000b24097c24 */ /* 0x000fe2000f8e0208 */
[----:B------:R-:W-:-:S02]  /*0310*/  UISETP.GE.AND UP0, UPT, UR6, UR11, UPT ;  /* 0x0000000b0600728c */ /* 0x000fc4000bf06270 */
[----:B------:R-:W-:Y:S01]  /*0320*/  PLOP3.LUT P3, PT, PT, PT, UP1, 0x80, 0x8 ;  /* 0x000000000008781c */ /* 0x000fe20003f6f018 */
[----:B------:R-:W-:Y:S02]  /*0330*/  UISETP.GE.AND UP3, UPT, UR15, UR11, UPT ;  /* 0x0000000b0f00728c */ /* 0x000fe4000bf66270 */
[----:B------:R-:W-:Y:S01]  /*0340*/  UISETP.GE.AND UP2, UPT, UR7, UR11, UPT ;  /* 0x0000000b0700728c */ /* 0x000fe2000bf46270 */
[C---:B------:R-:W-:Y:S01]  /*0350*/  ISETP.GE.OR P3, PT, R36.reuse, UR10, P3 ;  /* 0x0000000a24007c0c */ /* 0x040fe20009f66670 */
[----:B------:R-:W-:Y:S01]  /*0360*/  UIADD3 UR14, UPT, UPT, UR7, 0x3, URZ ;  /* 0x00000003070e7890 */ /* 0x000fe2000fffe0ff */
[----:B------:R-:W-:Y:S01]  /*0370*/  PLOP3.LUT P2, PT, PT, PT, UP0, 0x80, 0x8 ;  /* 0x000000000008781c */ /* 0x000fe20003f4f008 */
[----:B------:R-:W-:Y:S01]  /*0380*/  UIADD3 UR13, UPT, UPT, UR7, 0x6, URZ ;  /* 0x00000006070d7890 */ /* 0x000fe2000fffe0ff */
[----:B------:R-:W-:Y:S01]  /*0390*/  IMAD.MOV.U32 R44, RZ, RZ, RZ ;  /* 0x000000ffff2c7224 */ /* 0x000fe200078e00ff */
[----:B------:R-:W-:Y:S01]  /*03a0*/  UIADD3 UR16, UPT, UPT, UR7, 0x5, URZ ;  /* 0x0000000507107890 */ /* 0x000fe2000fffe0ff */
[----:B0-----:R-:W-:Y:S01]  /*03b0*/  IMAD.WIDE R6, R9, 0x4, R4 ;  /* 0x0000000409067825 */ /* 0x001fe200078e0204 */
[----:B------:R-:W-:Y:S01]  /*03c0*/  PLOP3.LUT P4, PT, PT, PT, UP3, 0x80, 0x8 ;  /* 0x000000000008781c */ /* 0x000fe20003f8f038 */
[----:B------:R-:W-:Y:S01]  /*03d0*/  UISETP.GE.AND UP5, UPT, UR13, UR11, UPT ;  /* 0x0000000b0d00728c */ /* 0x000fe2000bfa6270 */
[C---:B------:R-:W-:Y:S01]  /*03e0*/  ISETP.GE.OR P2, PT, R36.reuse, UR10, P2 ;  /* 0x0000000a24007c0c */ /* 0x040fe20009746670 */
[----:B------:R-:W-:Y:S01]  /*03f0*/  UIADD3 UR13, UPT, UPT, UR7, 0x7, URZ ;  /* 0x00000007070d7890 */ /* 0x000fe2000fffe0ff */
[----:B------:R-:W-:Y:S01]  /*0400*/  PLOP3.LUT P0, PT, PT, PT, UP2, 0x80, 0x8 ;  /* 0x000000000008781c */ /* 0x000fe20003f0f028 */
[----:B------:R-:W-:Y:S01]  /*0410*/  UISETP.GE.AND UP2, UPT, UR14, UR11, UPT ;  /* 0x0000000b0e00728c */ /* 0x000fe2000bf46270 */
[----:B------:R-:W2:Y:S01]  /*0420*/  @!P3 LDG.E R34, desc[UR8][R6.64+0x8] ;  /* 0x000008080622b981 */ /* 0x000ea2000c1e1900 */
[C---:B------:R-:W-:Y:S01]  /*0430*/  ISETP.GE.OR P4, PT, R36.reuse, UR10, P4 ;  /* 0x0000000a24007c0c */ /* 0x040fe2000a786670 */
[----:B------:R-:W-:Y:S01]  /*0440*/  UISETP.GE.AND UP4, UPT, UR16, UR11, UPT ;  /* 0x0000000b1000728c */ /* 0x000fe2000bf86270 */
[----:B------:R-:W-:Y:S01]  /*0450*/  ISETP.GE.OR P0, PT, R36, UR10, P0 ;  /* 0x0000000a24007c0c */ /* 0x000fe20008706670 */
[----:B------:R-:W-:Y:S01]  /*0460*/  HFMA2 R38, -RZ, RZ, 0, 0 ;  /* 0x00000000ff267431 */ /* 0x000fe200000001ff */
[----:B------:R-:W-:Y:S01]  /*0470*/  PLOP3.LUT P5, PT, PT, PT, UP2, 0x80, 0x8 ;  /* 0x000000000008781c */ /* 0x000fe20003faf028 */
[----:B------:R-:W-:Y:S01]  /*0480*/  UP2UR UR6, UPR, URZ, 0x1 ;  /* 0x00000001ff067883 */ /* 0x000fe20008000000 */
[----:B------:R-:W-:-:S02]  /*0490*/  PLOP3.LUT P1, PT, PT, PT, UP5, 0x80, 0x8 ;  /* 0x000000000008781c */ /* 0x000fc40003f2f058 */
[----:B------:R-:W3:Y:S05]  /*04a0*/  @!P2 LDG.E R32, desc[UR8][R6.64+0x4] ;  /* 0x000004080620a981 */ /* 0x000eea000c1e1900 */
[----:B------:R-:W4:Y:S01]  /*04b0*/  @!P4 LDG.E R44, desc[UR8][R6.64+0x10] ;  /* 0x00001008062cc981 */ /* 0x000f22000c1e1900 */
[C---:B------:R-:W-:Y:S01]  /*04c0*/  ISETP.GE.OR P2, PT, R36.reuse, UR10, P5 ;  /* 0x0000000a24007c0c */ /* 0x040fe2000af46670 */
[----:B------:R-:W-:Y:S01]  /*04d0*/  UISETP.GE.AND UP6, UPT, UR13, UR11, UPT ;  /* 0x0000000b0d00728c */ /* 0x000fe2000bfc6270 */
[----:B------:R-:W-:Y:S01]  /*04e0*/  ISETP.GE.OR P1, PT, R36, UR10, P1 ;  /* 0x0000000a24007c0c */ /* 0x000fe20008f26670 */
[----:B------:R-:W5:Y:S01]  /*04f0*/  @!P0 LDG.E R13, desc[UR8][R6.64] ;  /* 0x00000008060d8981 */ /* 0x000f62000c1e1900 */
[----:B------:R-:W-:Y:S01]  /*0500*/  PLOP3.LUT P0, PT, PT, PT, UP4, 0x80, 0x8 ;  /* 0x000000000008781c */ /* 0x000fe20003f0f048 */
[----:B------:R-:W-:Y:S01]  /*0510*/  UISETP.GE.AND UP0, UPT, UR7, UR11, UPT ;  /* 0x0000000b0700728c */ /* 0x000fe2000bf06270 */
[----:B------:R-:W-:-:S02]  /*0520*/  MOV R50, RZ ;  /* 0x000000ff00327202 */ /* 0x000fc40000000f00 */
[----:B------:R-:W-:Y:S02]  /*0530*/  PLOP3.LUT P3, PT, PT, PT, UP6, 0x80, 0x8 ;  /* 0x000000000008781c */ /* 0x000fe40003f6f068 */
[C---:B------:R-:W-:Y:S02]  /*0540*/  ISETP.GE.OR P0, PT, R36.reuse, UR10, P0 ;  /* 0x0000000a24007c0c */ /* 0x040fe40008706670 */
[C---:B------:R-:W-:Y:S01]  /*0550*/  ISETP.GE.OR P3, PT, R36.reuse, UR10, P3 ;  /* 0x0000000a24007c0c */ /* 0x040fe20009f66670 */
[----:B------:R-:W5:Y:S01]  /*0560*/  @!P2 LDG.E R38, desc[UR8][R6.64+0xc] ;  /* 0x00000c080626a981 */ /* 0x000f62000c1e1900 */
[----:B------:R-:W-:Y:S01]  /*0570*/  VIADD R2, R36, 0x1 ;  /* 0x0000000124027836 */ /* 0x000fe20000000000 */
[----:B------:R-:W-:Y:S02]  /*0580*/  PLOP3.LUT P5, PT, PT, PT, UP0, 0x80, 0x8 ;  /* 0x000000000008781c */ /* 0x000fe40003faf008 */
[----:B------:R-:W5:Y:S01]  /*0590*/  @!P1 LDG.E R50, desc[UR8][R6.64+0x18] ;  /* 0x0000180806329981 */ /* 0x000f62000c1e1900 */
[----:B------:R-:W-:Y:S01]  /*05a0*/  IMAD.MOV.U32 R48, RZ, RZ, RZ ;  /* 0x000000ffff307224 */ /* 0x000fe200078e00ff */
[----:B------:R-:W-:Y:S01]  /*05b0*/  ISETP.GE.OR P5, PT, R2, UR10, P5 ;  /* 0x0000000a02007c0c */ /* 0x000fe2000afa6670 */
[----:B------:R-:W-:Y:S01]  /*05c0*/  IMAD.MOV.U32 R52, RZ, RZ, RZ ;  /* 0x000000ffff347224 */ /* 0x000fe200078e00ff */
[----:B------:R-:W-:Y:S01]  /*05d0*/  IADD3 R9, PT, PT, R9, UR11, RZ ;  /* 0x0000000b09097c10 */ /* 0x000fe2000fffe0ff */
[----:B------:R-:W-:Y:S01]  /*05e0*/  IMAD.MOV.U32 R10, RZ, RZ, RZ ;  /* 0x000000ffff0a7224 */ /* 0x000fe200078e00ff */
[----:B------:R-:W-:Y:S01]  /*05f0*/  PLOP3.LUT P6, PT, PT, PT, UP0, 0x80, 0x8 ;  /* 0x000000000008781c */ /* 0x000fe20003fcf008 */
[----:B------:R-:W5:Y:S01]  /*0600*/  @!P0 LDG.E R48, desc[UR8][R6.64+0x14] ;  /* 0x0000140806308981 */ /* 0x000f62000c1e1900 */
[----:B------:R-:W-:-:S02]  /*0610*/  PLOP3.LUT P4, PT, PT, PT, UP0, 0x80, 0x8 ;  /* 0x000000000008781c */ /* 0x000fc40003f8f008 */
[----:B------:R-:W-:Y:S01]  /*0620*/  PLOP3.LUT P2, PT, PT, PT, UP0, 0x80, 0x8 ;  /* 0x000000000008781c */ /* 0x000fe20003f4f008 */
[----:B------:R0:W5:Y:S01]  /*0630*/  @!P3 LDG.E R52, desc[UR8][R6.64+0x1c] ;  /* 0x00001c080634b981 */ /* 0x000162000c1e1900 */
[----:B------:R-:W-:Y:S02]  /*0640*/  PLOP3.LUT P3, PT, PT, PT, UP0, 0x80, 0x8 ;  /* 0x000000000008781c */ /* 0x000fe40003f6f008 */
[----:B------:R-:W-:Y:S02]  /*0650*/  PLOP3.LUT P1, PT, PT, PT, UP0, 0x80, 0x8 ;  /* 0x000000000008781c */ /* 0x000fe40003f2f008 */
[----:B------:R-:W-:Y:S01]  /*0660*/  PLOP3.LUT P0, PT, PT, PT, UP0, 0x80, 0x8 ;  /* 0x000000000008781c */ /* 0x000fe20003f0f008 */
[----:B------:R-:W-:Y:S01]  /*0670*/  UISETP.NE.AND UP0, UPT, UR6, URZ, UPT ;  /* 0x000000ff0600728c */ /* 0x000fe2000bf05270 */
[----:B0-----:R-:W-:-:S05]  /*0680*/  IMAD.WIDE R6, R9, 0x4, R4 ;  /* 0x0000000409067825 */ /* 0x001fca00078e0204 */
[----:B------:R-:W5:Y:S01]  /*0690*/  @!P5 LDG.E R10, desc[UR8][R6.64] ;  /* 0x00000008060ad981 */ /* 0x000f62000c1e1900 */
[----:B------:R-:W-:-:S04]  /*06a0*/  PLOP3.LUT P5, PT, PT, PT, UP0, 0x80, 0x8 ;  /* 0x000000000008781c */ /* 0x000fc80003faf008 */
[----:B------:R-:W-:Y:S01]  /*06b0*/  ISETP.GE.OR P5, PT, R2, UR10, P5 ;  /* 0x0000000a02007c0c */ /* 0x000fe2000afa6670 */
[----:B------:R-:W-:-:S12]  /*06c0*/  IMAD.MOV.U32 R14, RZ, RZ, RZ ;  /* 0x000000ffff0e7224 */ /* 0x000fd800078e00ff */
[----:B------:R-:W5:Y:S01]  /*06d0*/  @!P5 LDG.E R12, desc[UR8][R6.64+0x4] ;  /* 0x00000408060cd981 */ /* 0x000f62000c1e1900 */
[----:B------:R-:W-:-:S04]  /*06e0*/  PLOP3.LUT P5, PT, PT, PT, UP1, 0x80, 0x8 ;  /* 0x000000000008781c */ /* 0x000fc80003faf018 */
[----:B------:R-:W-:-:S13]  /*06f0*/  ISETP.GE.OR P5, PT, R2, UR10, P5 ;  /* 0x0000000a02007c0c */ /* 0x000fda000afa6670 */
[----:B------:R-:W5:Y:S01]  /*0700*/  @!P5 LDG.E R14, desc[UR8][R6.64+0x8] ;  /* 0x00000808060ed981 */ /* 0x000f62000c1e1900 */
[----:B------:R-:W-:Y:S01]  /*0710*/  PLOP3.LUT P5, PT, PT, PT, UP2, 0x80, 0x8 ;  /* 0x000000000008781c */ /* 0x000fe20003faf028 */
[----:B------:R-:W-:-:S03]  /*0720*/  HFMA2 R16, -RZ, RZ, 0, 0 ;  /* 0x00000000ff107431 */ /* 0x000fc600000001ff */
[----:B------:R-:W-:Y:S01]  /*0730*/  ISETP.GE.OR P5, PT, R2, UR10, P5 ;  /* 0x0000000a02007c0c */ /* 0x000fe2000afa6670 */
[----:B------:R-:W-:-:S12]  /*0740*/  IMAD.MOV.U32 R18, RZ, RZ, RZ ;  /* 0x000000ffff127224 */ /* 0x000fd800078e00ff */
[----:B------:R-:W5:Y:S01]  /*0750*/  @!P5 LDG.E R16, desc[UR8][R6.64+0xc] ;  /* 0x00000c080610d981 */ /* 0x000f62000c1e1900 */
[----:B------:R-:W-:-:S04]  /*0760*/  PLOP3.LUT P5, PT, PT, PT, UP3, 0x80, 0x8 ;  /* 0x000000000008781c */ /* 0x000fc80003faf038 */
[----:B------:R-:W-:Y:S01]  /*0770*/  ISETP.GE.OR P5, PT, R2, UR10, P5 ;  /* 0x0000000a02007c0c */ /* 0x000fe2000afa6670 */
[----:B------:R-:W-:-:S12]  /*0780*/  IMAD.MOV.U32 R22, RZ, RZ, RZ ;  /* 0x000000ffff167224 */ /* 0x000fd800078e00ff */
[----:B------:R-:W5:Y:S01]  /*0790*/  @!P5 LDG.E R18, desc[UR8][R6.64+0x10] ;  /* 0x000010080612d981 */ /* 0x000f62000c1e1900 */
[----:B------:R-:W-:-:S04]  /*07a0*/  PLOP3.LUT P5, PT, PT, PT, UP4, 0x80, 0x8 ;  /* 0x000000000008781c */ /* 0x000fc80003faf048 */
[----:B------:R-:W-:Y:S02]  /*07b0*/  ISETP.GE.OR P5, PT, R2, UR10, P5 ;  /* 0x0000000a02007c0c */ /* 0x000fe4000afa6670 */
[----:B------:R-:W-:-:S11]  /*07c0*/  CS2R R24, SRZ ;  /* 0x0000000000187805 */ /* 0x000fd6000001ff00 */
[----:B------:R-:W5:Y:S01]  /*07d0*/  @!P5 LDG.E R22, desc[UR8][R6.64+0x14] ;  /* 0x000014080616d981 */ /* 0x000f62000c1e1900 */
[----:B------:R-:W-:-:S04]  /*07e0*/  PLOP3.LUT P5, PT, PT, PT, UP5, 0x80, 0x8 ;  /* 0x000000000008781c */ /* 0x000fc80003faf058 */
[----:B------:R-:W-:Y:S01]  /*07f0*/  ISETP.GE.OR P5, PT, R2, UR10, P5 ;  /* 0x0000000a02007c0c */ /* 0x000fe2000afa6670 */
[----:B------:R-:W0:-:S12]  /*0800*/  S2R R37, SR_TID.X ;  /* 0x0000000000257919 */ /* 0x000e180000002100 */
[----:B------:R-:W5:Y:S01]  /*0810*/  @!P5 LDG.E R24, desc[UR8][R6.64+0x18] ;  /* 0x000018080618d981 */ /* 0x000f62000c1e1900 */
[----:B------:R-:W-:-:S04]  /*0820*/  PLOP3.LUT P5, PT, PT, PT, UP6, 0x80, 0x8 ;  /* 0x000000000008781c */ /* 0x000fc80003faf068 */
[----:B------:R-:W-:Y:S01]  /*0830*/  ISETP.GE.OR P5, PT, R2, UR10, P5 ;  /* 0x0000000a02007c0c */ /* 0x000fe2000afa6670 */
[----:B------:R-:W1:Y:S01]  /*0840*/  S2UR UR7, SR_CgaCtaId ;  /* 0x00000000000779c3 */ /* 0x000e620000008800 */
[----:B------:R-:W-:Y:S01]  /*0850*/  MOV R2, RZ ;  /* 0x000000ff00027202 */ /* 0x000fe20000000f00 */
[----:B------:R-:W-:Y:S02]  /*0860*/  VIADD R11, R36, 0x2 ;  /* 0x00000002240b7836 */ /* 0x000fe40000000000 */
[----:B------:R-:W-:-:S08]  /*0870*/  HFMA2 R28, -RZ, RZ, 0, 0 ;  /* 0x00000000ff1c7431 */ /* 0x000fd000000001ff */
[----:B------:R0:W5:Y:S01]  /*0880*/  @!P5 LDG.E R2, desc[UR8][R6.64+0x1c] ;  /* 0x00001c080602d981 */ /* 0x000162000c1e1900 */
[----:B------:R-:W-:-:S04]  /*0890*/  PLOP3.LUT P5, PT, PT, PT, UP0, 0x80, 0x8 ;  /* 0x000000000008781c */ /* 0x000fc80003faf008 */
[----:B------:R-:W-:Y:S01]  /*08a0*/  ISETP.GE.OR P5, PT, R11, UR10, P5 ;  /* 0x0000000a0b007c0c */ /* 0x000fe2000afa6670 */
[----:B------:R-:W-:Y:S01]  /*08b0*/  VIADD R9, R9, UR11 ;  /* 0x0000000b09097c36 */ /* 0x000fe20008000000 */
[----:B------:R-:W-:-:S03]  /*08c0*/  UMOV UR6, 0x400 ;  /* 0x0000040000067882 */ /* 0x000fc60000000000 */
[----:B0-----:R-:W-:Y:S01]  /*08d0*/  IMAD.WIDE R6, R9, 0x4, R4 ;  /* 0x0000000409067825 */ /* 0x001fe200078e0204 */
[----:B-1----:R-:W-:Y:S01]  /*08e0*/  ULEA UR6, UR7, UR6, 0x18 ;  /* 0x0000000607067291 */ /* 0x002fe2000f8ec0ff */
[----:B------:R-:W-:-:S06]  /*08f0*/  ISETP.GE.OR P6, PT, R11, UR10, P6 ;  /* 0x0000000a0b007c0c */ /* 0x000fcc000b7c6670 */
[----:B------:R-:W5:Y:S01]  /*0900*/  @!P5 LDG.E R28, desc[UR8][R6.64+0x4] ;  /* 0x00000408061cd981 */ /* 0x000f62000c1e1900 */
[----:B------:R-:W-:Y:S02]  /*0910*/  PLOP3.LUT P5, PT, PT, PT, UP2, 0x80, 0x8 ;  /* 0x000000000008781c */ /* 0x000fe40003faf028 */
[----:B------:R-:W-:Y:S02]  /*0920*/  LEA R37, R37, UR6, 0x7 ;  /* 0x0000000625257c11 */ /* 0x000fe4000f8e38ff */
[----:B------:R-:W-:Y:S02]  /*0930*/  ISETP.GE.OR P5, PT, R11, UR10, P5 ;  /* 0x0000000a0b007c0c */ /* 0x000fe4000afa6670 */
[----:B------:R-:W-:-:S06]  /*0940*/  CS2R R26, SRZ ;  /* 0x00000000001a7805 */ /* 0x000fcc000001ff00 */
[----:B------:R-:W5:Y:S01]  /*0950*/  @!P6 LDG.E R26, desc[UR8][R6.64] ;  /* 0x00000008061ae981 */ /* 0x000f62000c1e1900 */
[----:B------:R-:W-:-:S04]  /*0960*/  PLOP3.LUT P6, PT, PT, PT, UP1, 0x80, 0x8 ;  /* 0x000000000008781c */ /* 0x000fc80003fcf018 */
[----:B------:R-:W-:Y:S01]  /*0970*/  ISETP.GE.OR P6, PT, R11, UR10, P6 ;  /* 0x0000000a0b007c0c */ /* 0x000fe2000b7c6670 */
[----:B------:R-:W-:Y:S01]  /*0980*/  VIADD R15, R36, 0x3 ;  /* 0x00000003240f7836 */ /* 0x000fe20000000000 */
[----:B------:R-:W-:-:S04]  /*0990*/  IADD3 R9, PT, PT, R9, UR11, RZ ;  /* 0x0000000b09097c10 */ /* 0x000fc8000fffe0ff */
[----:B------:R-:W-:Y:S01]  /*09a0*/  ISETP.GE.OR P4, PT, R15, UR10, P4 ;  /* 0x0000000a0f007c0c */ /* 0x000fe2000a786670 */
[----:B------:R-:W-:-:S04]  /*09b0*/  IMAD.WIDE R4, R9, 0x4, R4 ;  /* 0x0000000409047825 */ /* 0x000fc800078e0204 */
[----:B------:R-:W-:-:S08]  /*09c0*/  IMAD.MOV.U32 R9, RZ, RZ, RZ ;  /* 0x000000ffff097224 */ /* 0x000fd000078e00ff */
[----:B------:R-:W5:Y:S04]  /*09d0*/  @!P4 LDG.E R9, desc[UR8][R4.64] ;  /* 0x000000080409c981 */ /* 0x000f68000c1e1900 */
[----:B--2---:R0:W-:Y:S02]  /*09e0*/  STS [R37+0x8], R34 ;  /* 0x0000082225007388 */ /* 0x0041e40000000800 */
[----:B0-----:R-:W-:-:S06]  /*09f0*/  CS2R R34, SRZ ;  /* 0x0000000000227805 */ /* 0x001fcc000001ff00 */
[----:B------:R-:W2:Y:S01]  /*0a00*/  @!P5 LDG.E R34, desc[UR8][R6.64+0xc] ;  /* 0x00000c080622d981 */ /* 0x000ea2000c1e1900 */
[----:B------:R-:W-:-:S04]  /*0a10*/  PLOP3.LUT P5, PT, PT, PT, UP4, 0x80, 0x8 ;  /* 0x000000000008781c */ /* 0x000fc80003faf048 */
[----:B------:R-:W-:Y:S01]  /*0a20*/  ISETP.GE.OR P5, PT, R11, UR10, P5 ;  /* 0x0000000a0b007c0c */ /* 0x000fe2000afa6670 */
[----:B---3--:R0:W-:Y:S04]  /*0a30*/  STS [R37+0x4], R32 ;  /* 0x0000042025007388 */ /* 0x0081e80000000800 */
[----:B----4-:R1:W-:Y:S01]  /*0a40*/  STS [R37+0x10], R44 ;  /* 0x0000102c25007388 */ /* 0x0103e20000000800 */
[----:B0-----:R-:W-:Y:S01]  /*0a50*/  IMAD.MOV.U32 R32, RZ, RZ, RZ ;  /* 0x000000ffff207224 */ /* 0x001fe200078e00ff */
[----:B-1----:R-:W-:-:S05]  /*0a60*/  MOV R44, RZ ;  /* 0x000000ff002c7202 */ /* 0x002fca0000000f00 */
[----:B------:R-:W3:Y:S01]  /*0a70*/  @!P6 LDG.E R32, desc[UR8][R6.64+0x8] ;  /* 0x000008080620e981 */ /* 0x000ee2000c1e1900 */
[----:B------:R-:W-:-:S03]  /*0a80*/  PLOP3.LUT P6, PT, PT, PT, UP3, 0x80, 0x8 ;  /* 0x000000000008781c */ /* 0x000fc60003fcf038 */
[----:B------:R-:W4:Y:S01]  /*0a90*/  @!P5 LDG.E R44, desc[UR8][R6.64+0x14] ;  /* 0x00001408062cd981 */ /* 0x000f22000c1e1900 */
[----:B------:R-:W-:Y:S02]  /*0aa0*/  PLOP3.LUT P5, PT, PT, PT, UP6, 0x80, 0x8 ;  /* 0x000000000008781c */ /* 0x000fe40003faf068 */
[C---:B------:R-:W-:Y:S02]  /*0ab0*/  ISETP.GE.OR P6, PT, R11.reuse, UR10, P6 ;  /* 0x0000000a0b007c0c */ /* 0x040fe4000b7c6670 */
[----:B------:R-:W-:Y:S01]  /*0ac0*/  ISETP.GE.OR P5, PT, R11, UR10, P5 ;  /* 0x0000000a0b007c0c */ /* 0x000fe2000afa6670 */
[----:B-----5:R0:W-:Y:S04]  /*0ad0*/  STS [R37+0xc], R38 ;  /* 0x00000c2625007388 */ /* 0x0201e80000000800 */
[----:B------:R1:W-:Y:S01]  /*0ae0*/  STS [R37+0x18], R50 ;  /* 0x0000183225007388 */ /* 0x0003e20000000800 */
[----:B0-----:R-:W-:-:S02]  /*0af0*/  IMAD.MOV.U32 R38, RZ, RZ, RZ ;  /* 0x000000ffff267224 */ /* 0x001fc400078e00ff */
[----:B-1----:R-:W-:-:S04]  /*0b00*/  IMAD.MOV.U32 R50, RZ, RZ, RZ ;  /* 0x000000ffff327224 */ /* 0x002fc800078e00ff */
[----:B------:R-:W5:Y:S01]  /*0b10*/  @!P6 LDG.E R38, desc[UR8][R6.64+0x10] ;  /* 0x000010080626e981 */ /* 0x000f62000c1e1900 */
[----:B------:R-:W-:-:S03]  /*0b20*/  PLOP3.LUT P6, PT, PT, PT, UP5, 0x80, 0x8 ;  /* 0x000000000008781c */ /* 0x000fc60003fcf058 */
[----:B------:R-:W5:Y:S01]  /*0b30*/  @!P5 LDG.E R50, desc[UR8][R6.64+0x1c] ;  /* 0x00001c080632d981 */ /* 0x000f62000c1e1900 */
[----:B------:R-:W-:Y:S02]  /*0b40*/  PLOP3.LUT P5, PT, PT, PT, UP0, 0x80, 0x8 ;  /* 0x000000000008781c */ /* 0x000fe40003faf008 */
[----:B------:R-:W-:Y:S02]  /*0b50*/  ISETP.GE.OR P6, PT, R11, UR10, P6 ;  /* 0x0000000a0b007c0c */ /* 0x000fe4000b7c6670 */
[----:B------:R-:W-:Y:S01]  /*0b60*/  ISETP.GE.OR P5, PT, R15, UR10, P5 ;  /* 0x0000000a0f007c0c */ /* 0x000fe2000afa6670 */
[----:B------:R0:W-:Y:S04]  /*0b70*/  STS [R37+0x1c], R52 ;  /* 0x00001c3425007388 */ /* 0x0001e80000000800 */
[----:B------:R1:W-:Y:S01]  /*0b80*/  STS [R37+0x14], R48 ;  /* 0x0000143025007388 */ /* 0x0003e20000000800 */
[----:B0-----:R-:W-:-:S02]  /*0b90*/  HFMA2 R52, -RZ, RZ, 0, 0 ;  /* 0x00000000ff347431 */ /* 0x001fc400000001ff */
[----:B-1----:R-:W-:Y:S01]  /*0ba0*/  IMAD.MOV.U32 R48, RZ, RZ, RZ ;  /* 0x000000ffff307224 */ /* 0x002fe200078e00ff */
[----:B------:R-:W-:-:S05]  /*0bb0*/  PLOP3.LUT P4, PT, PT, PT, UP2, 0x80, 0x8 ;  /* 0x000000000008781c */ /* 0x000fca0003f8f028 */
[----:B------:R0:W5:Y:S01]  /*0bc0*/  @!P6 LDG.E R48, desc[UR8][R6.64+0x18] ;  /* 0x000018080630e981 */ /* 0x000162000c1e1900 */
[----:B------:R-:W-:-:S03]  /*0bd0*/  PLOP3.LUT P6, PT, PT, PT, UP1, 0x80, 0x8 ;  /* 0x000000000008781c */ /* 0x000fc60003fcf018 */
[----:B------:R-:W5:Y:S01]  /*0be0*/  @!P5 LDG.E R52, desc[UR8][R4.64+0x4] ;  /* 0x000004080434d981 */ /* 0x000f62000c1e1900 */
[----:B------:R-:W-:Y:S02]  /*0bf0*/  PLOP3.LUT P5, PT, PT, PT, UP3, 0x80, 0x8 ;  /* 0x000000000008781c */ /* 0x000fe40003faf038 */
[C---:B------:R-:W-:Y:S02]  /*0c00*/  ISETP.GE.OR P6, PT, R15.reuse, UR10, P6 ;  /* 0x0000000a0f007c0c */ /* 0x040fe4000b7c6670 */
[C---:B------:R-:W-:Y:S01]  /*0c10*/  ISETP.GE.OR P4, PT, R15.reuse, UR10, P4 ;  /* 0x0000000a0f007c0c */ /* 0x040fe2000a786670 */
[----:B------:R-:W-:Y:S01]  /*0c20*/  STS [R37], R13 ;  /* 0x0000000d25007388 */ /* 0x000fe20000000800 */
[----:B------:R-:W-:Y:S01]  /*0c30*/  ISETP.GE.OR P5, PT, R15, UR10, P5 ;  /* 0x0000000a0f007c0c */ /* 0x000fe2000afa6670 */
[----:B0-----:R-:W0:Y:S02]  /*0c40*/  LDC.64 R6, c[0x0][0x388] ;  /* 0x0000e200ff067b82 */ /* 0x001e240000000a00 */
[----:B------:R1:W-:Y:S04]  /*0c50*/  STS [R37+0x20], R10 ;  /* 0x0000200a25007388 */ /* 0x0003e80000000800 */
[----:B------:R1:W-:Y:S02]  /*0c60*/  STS [R37+0x24], R12 ;  /* 0x0000240c25007388 */ /* 0x0003e40000000800 */
[----:B-1----:R-:W-:-:S02]  /*0c70*/  CS2R R10, SRZ ;  /* 0x00000000000a7805 */ /* 0x002fc4000001ff00 */
[----:B------:R-:W-:-:S04]  /*0c80*/  CS2R R12, SRZ ;  /* 0x00000000000c7805 */ /* 0x000fc8000001ff00 */
[----:B------:R-:W5:Y:S01]  /*0c90*/  @!P6 LDG.E R10, desc[UR8][R4.64+0x8] ;  /* 0x00000808040ae981 */ /* 0x000f62000c1e1900 */
[----:B------:R-:W-:-:S03]  /*0ca0*/  PLOP3.LUT P6, PT, PT, PT, UP4, 0x80, 0x8 ;  /* 0x000000000008781c */ /* 0x000fc60003fcf048 */
[----:B------:R-:W5:Y:S01]  /*0cb0*/  @!P4 LDG.E R13, desc[UR8][R4.64+0xc] ;  /* 0x00000c08040dc981 */ /* 0x000f62000c1e1900 */
[----:B------:R-:W-:-:S03]  /*0cc0*/  PLOP3.LUT P4, PT, PT, PT, UP5, 0x80, 0x8 ;  /* 0x000000000008781c */ /* 0x000fc60003f8f058 */
[----:B------:R-:W5:Y:S01]  /*0cd0*/  @!P5 LDG.E R11, desc[UR8][R4.64+0x10] ;  /* 0x00001008040bd981 */ /* 0x000f62000c1e1900 */
[----:B------:R-:W-:Y:S02]  /*0ce0*/  PLOP3.LUT P5, PT, PT, PT, UP6, 0x80, 0x8 ;  /* 0x000000000008781c */ /* 0x000fe40003faf068 */
[C---:B------:R-:W-:Y:S02]  /*0cf0*/  ISETP.GE.OR P6, PT, R15.reuse, UR10, P6 ;  /* 0x0000000a0f007c0c */ /* 0x040fe4000b7c6670 */
[C---:B------:R-:W-:Y:S02]  /*0d00*/  ISETP.GE.OR P4, PT, R15.reuse, UR10, P4 ;  /* 0x0000000a0f007c0c */ /* 0x040fe4000a786670 */
[----:B------:R-:W-:Y:S01]  /*0d10*/  ISETP.GE.OR P5, PT, R15, UR10, P5 ;  /* 0x0000000a0f007c0c */ /* 0x000fe2000afa6670 */
[----:B------:R1:W-:Y:S02]  /*0d20*/  STS [R37+0x28], R14 ;  /* 0x0000280e25007388 */ /* 0x0003e40000000800 */
[----:B-1----:R-:W-:-:S10]  /*0d30*/  CS2R R14, SRZ ;  /* 0x00000000000e7805 */ /* 0x002fd4000001ff00 */
[----:B------:R-:W5:Y:S04]  /*0d40*/  @!P5 LDG.E R12, desc[UR8][R4.64+0x1c] ;  /* 0x00001c08040cd981 */ /* 0x000f68000c1e1900 */
[----:B------:R-:W5:Y:S04]  /*0d50*/  @!P6 LDG.E R14, desc[UR8][R4.64+0x14] ;  /* 0x00001408040ee981 */ /* 0x000f68000c1e1900 */
[----:B------:R1:W5:Y:S04]  /*0d60*/  @!P4 LDG.E R15, desc[UR8][R4.64+0x18] ;  /* 0x00001808040fc981 */ /* 0x000368000c1e1900 */
[----:B------:R-:W-:Y:S04]  /*0d70*/  STS [R37+0x2c], R16 ;  /* 0x00002c1025007388 */ /* 0x000fe80000000800 */
[----:B------:R-:W-:Y:S04]  /*0d80*/  STS [R37+0x30], R18 ;  /* 0x0000301225007388 */ /* 0x000fe80000000800 */
[----:B------:R-:W-:Y:S04]  /*0d90*/  STS [R37+0x34], R22 ;  /* 0x0000341625007388 */ /* 0x000fe80000000800 */
[----:B------:R-:W-:Y:S04]  /*0da0*/  STS [R37+0x38], R24 ;  /* 0x0000381825007388 */ /* 0x000fe80000000800 */
[----:B------:R0:W-:Y:S01]  /*0db0*/  STS [R37+0x3c], R2 ;  /* 0x00003c0225007388 */ /* 0x0001e20000000800 */
[----:B------:R-:W-:-:S04]  /*0dc0*/  PLOP3.LUT P5, PT, PT, PT, UP1, 0x80, 0x8 ;  /* 0x000000000008781c */ /* 0x000fc80003faf018 */
[C---:B------:R-:W-:Y:S01]  /*0dd0*/  ISETP.GE.OR P5, PT, R3.reuse, UR12, P5 ;  /* 0x0000000c03007c0c */ /* 0x040fe2000afa6670 */
[----:B------:R-:W-:Y:S04]  /*0de0*/  STS [R37+0x44], R28 ;  /* 0x0000441c25007388 */ /* 0x000fe80000000800 */
[----:B------:R-:W-:Y:S01]  /*0df0*/  STS [R37+0x40], R26 ;  /* 0x0000401a25007388 */ /* 0x000fe20000000800 */
[C---:B-1----:R-:W-:Y:S01]  /*0e00*/  IMAD R5, R3.reuse, UR11, R8 ;  /* 0x0000000b03057c24 */ /* 0x042fe2000f8e0208 */
[----:B------:R-:W-:Y:S02]  /*0e10*/  ISETP.GE.OR P3, PT, R3, UR12, P3 ;  /* 0x0000000c03007c0c */ /* 0x000fe40009f66670 */
[----:B------:R-:W-:Y:S01]  /*0e20*/  PLOP3.LUT P6, PT, PT, PT, UP2, 0x80, 0x8 ;  /* 0x000000000008781c */ /* 0x000fe20003fcf028 */
[----:B------:R1:W-:Y:S01]  /*0e30*/  STS [R37+0x60], R9 ;  /* 0x0000600925007388 */ /* 0x0003e20000000800 */
[----:B0-----:R-:W-:-:S02]  /*0e40*/  IMAD.MOV.U32 R2, RZ, RZ, RZ ;  /* 0x000000ffff027224 */ /* 0x001fc400078e00ff */
[----:B------:R-:W-:Y:S01]  /*0e50*/  ISETP.GE.OR P6, PT, R3, UR12, P6 ;  /* 0x0000000c03007c0c */ /* 0x000fe2000b7c6670 */
[----:B-1----:R-:W-:Y:S01]  /*0e60*/  IMAD.WIDE R8, R5, 0x4, R6 ;  /* 0x0000000405087825 */ /* 0x002fe200078e0206 */
[----:B------:R-:W-:Y:S02]  /*0e70*/  PLOP3.LUT P4, PT, PT, PT, UP0, 0x80, 0x8 ;  /* 0x000000000008781c */ /* 0x000fe40003f8f008 */
[----:B------:R-:W-:Y:S02]  /*0e80*/  CS2R R16, SRZ ;  /* 0x0000000000107805 */ /* 0x000fe4000001ff00 */
[----:B------:R-:W-:Y:S02]  /*0e90*/  CS2R R18, SRZ ;  /* 0x0000000000127805 */ /* 0x000fe4000001ff00 */
[----:B------:R-:W-:Y:S01]  /*0ea0*/  ISETP.GE.OR P4, PT, R3, UR12, P4 ;  /* 0x0000000c03007c0c */ /* 0x000fe2000a786670 */
[----:B------:R-:W-:Y:S01]  /*0eb0*/  IMAD.MOV.U32 R22, RZ, RZ, RZ ;  /* 0x000000ffff167224 */ /* 0x000fe200078e00ff */
[----:B--2---:R-:W-:Y:S04]  /*0ec0*/  STS [R37+0x4c], R34 ;  /* 0x00004c2225007388 */ /* 0x004fe80000000800 */
[----:B---3--:R-:W-:Y:S04]  /*0ed0*/  STS [R37+0x48], R32 ;  /* 0x0000482025007388 */ /* 0x008fe80000000800 */
[----:B----4-:R-:W-:Y:S04]  /*0ee0*/  STS [R37+0x54], R44 ;  /* 0x0000542c25007388 */ /* 0x010fe80000000800 */
[----:B-----5:R-:W-:Y:S04]  /*0ef0*/  STS [R37+0x50], R38 ;  /* 0x0000502625007388 */ /* 0x020fe80000000800 */
[----:B------:R-:W-:Y:S04]  /*0f00*/  STS [R37+0x5c], R50 ;  /* 0x00005c3225007388 */ /* 0x000fe80000000800 */
[----:B------:R-:W-:Y:S04]  /*0f10*/  STS [R37+0x58], R48 ;  /* 0x0000583025007388 */ /* 0x000fe80000000800 */
[----:B------:R-:W-:Y:S04]  /*0f20*/  STS [R37+0x64], R52 ;  /* 0x0000643425007388 */ /* 0x000fe80000000800 */
[----:B------:R-:W-:Y:S04]  /*0f30*/  STS [R37+0x68], R10 ;  /* 0x0000680a25007388 */ /* 0x000fe80000000800 */
[----:B------:R-:W-:Y:S04]  /*0f40*/  STS [R37+0x6c], R13 ;  /* 0x00006c0d25007388 */ /* 0x000fe80000000800 */
[----:B------:R-:W-:Y:S04]  /*0f50*/  STS [R37+0x70], R11 ;  /* 0x0000700b25007388 */ /* 0x000fe80000000800 */
[----:B------:R-:W-:Y:S04]  /*0f60*/  STS [R37+0x7c], R12 ;  /* 0x00007c0c25007388 */ /* 0x000fe80000000800 */
[----:B------:R-:W-:Y:S04]  /*0f70*/  STS [R37+0x74], R14 ;  /* 0x0000740e25007388 */ /* 0x000fe80000000800 */
[----:B------:R0:W-:Y:S01]  /*0f80*/  STS [R37+0x78], R15 ;  /* 0x0000780f25007388 */ /* 0x0001e20000000800 */
[----:B------:R-:W-:Y:S01]  /*0f90*/  BAR.SYNC.DEFER_BLOCKING 0x0 ;  /* 0x0000000000007b1d */ /* 0x000fe20000010000 */
[----:B0-----:R-:W-:-:S02]  /*0fa0*/  CS2R R14, SRZ ;  /* 0x00000000000e7805 */ /* 0x001fc4000001ff00 */
[----:B------:R-:W-:-:S04]  /*0fb0*/  CS2R R10, SRZ ;  /* 0x00000000000a7805 */ /* 0x000fc8000001ff00 */
[----:B------:R-:W2:Y:S01]  /*0fc0*/  @!P5 LDG.E R14, desc[UR8][R8.64+0x8] ;  /* 0x00000808080ed981 */ /* 0x000ea2000c1e1900 */
[----:B------:R-:W-:-:S03]  /*0fd0*/  PLOP3.LUT P5, PT, PT, PT, UP5, 0x80, 0x8 ;  /* 0x000000000008781c */ /* 0x000fc60003faf058 */
[----:B------:R-:W3:Y:S01]  /*0fe0*/  @!P3 LDG.E R2, desc[UR8][R8.64] ;  /* 0x000000080802b981 */ /* 0x000ee2000c1e1900 */
[----:B------:R-:W-:-:S03]  /*0ff0*/  ISETP.GE.OR P5, PT, R3, UR12, P5 ;  /* 0x0000000c03007c0c */ /* 0x000fc6000afa6670 */
[----:B------:R-:W4:Y:S04]  /*1000*/  @!P6 LDG.E R16, desc[UR8][R8.64+0xc] ;  /* 0x00000c080810e981 */ /* 0x000f28000c1e1900 */
[----:B------:R-:W5:Y:S06]  /*1010*/  @!P4 LDG.E R10, desc[UR8][R8.64+0x4] ;  /* 0x00000408080ac981 */ /* 0x000f6c000c1e1900 */
[----:B------:R-:W2:Y:S01]  /*1020*/  @!P5 LDG.E R19, desc[UR8][R8.64+0x18] ;  /* 0x000018080813d981 */ /* 0x000ea2000c1e1900 */
[----:B------:R-:W-:-:S04]  /*1030*/  PLOP3.LUT P4, PT, PT, PT, UP4, 0x80, 0x8 ;  /* 0x000000000008781c */ /* 0x000fc80003f8f048 */
[----:B------:R-:W-:-:S13]  /*1040*/  ISETP.GE.OR P4, PT, R3, UR12, P4 ;  /* 0x0000000c03007c0c */ /* 0x000fda000a786670 */
[----:B------:R-:W5:Y:S01]  /*1050*/  @!P4 LDG.E R22, desc[UR8][R8.64+0x14] ;  /* 0x000014080816c981 */ /* 0x000f62000c1e1900 */
[----:B------:R-:W-:-:S04]  /*1060*/  PLOP3.LUT P3, PT, PT, PT, UP3, 0x80, 0x8 ;  /* 0x000000000008781c */ /* 0x000fc80003f6f038 */
[C---:B------:R-:W-:Y:S02]  /*1070*/  ISETP.GE.OR P3, PT, R3.reuse, UR12, P3 ;  /* 0x0000000c03007c0c */ /* 0x040fe40009f66670 */
[----:B------:R-:W-:Y:S02]  /*1080*/  IADD3 R12, PT, PT, R3, 0x1, RZ ;  /* 0x00000001030c7810 */ /* 0x000fe40007ffe0ff */
[----:B------:R-:W-:-:S09]  /*1090*/  PLOP3.LUT P4, PT, PT, PT, UP0, 0x80, 0x8 ;  /* 0x000000000008781c */ /* 0x000fd20003f8f008 */
[----:B------:R-:W5:Y:S01]  /*10a0*/  @!P3 LDG.E R18, desc[UR8][R8.64+0x10] ;  /* 0x000010080812b981 */ /* 0x000f62000c1e1900 */
[----:B------:R-:W-:-:S04]  /*10b0*/  PLOP3.LUT P3, PT, PT, PT, UP6, 0x80, 0x8 ;  /* 0x000000000008781c */ /* 0x000fc80003f6f068 */
[----:B------:R-:W-:Y:S02]  /*10c0*/  ISETP.GE.OR P3, PT, R3, UR12, P3 ;  /* 0x0000000c03007c0c */ /* 0x000fe40009f66670 */
[C---:B------:R-:W-:Y:S02]  /*10d0*/  ISETP.GE.OR P6, PT, R12.reuse, UR12, P2 ;  /* 0x0000000c0c007c0c */ /* 0x040fe400097c6670 */
[----:B------:R-:W-:Y:S02]  /*10e0*/  PLOP3.LUT P5, PT, PT, PT, UP1, 0x80, 0x8 ;  /* 0x000000000008781c */ /* 0x000fe40003faf018 */
[----:B------:R-:W-:Y:S02]  /*10f0*/  PLOP3.LUT P2, PT, PT, PT, UP2, 0x80, 0x8 ;  /* 0x000000000008781c */ /* 0x000fe40003f4f028 */
[C---:B------:R-:W-:Y:S02]  /*1100*/  ISETP.GE.OR P4, PT, R12.reuse, UR12, P4 ;  /* 0x0000000c0c007c0c */ /* 0x040fe4000a786670 */
[----:B------:R-:W-:-:S02]  /*1110*/  ISETP.GE.OR P5, PT, R12, UR12, P5 ;  /* 0x0000000c0c007c0c */ /* 0x000fc4000afa6670 */
[C---:B------:R-:W-:Y:S01]  /*1120*/  ISETP.GE.OR P2, PT, R12.reuse, UR12, P2 ;  /* 0x0000000c0c007c0c */ /* 0x040fe20009746670 */
[----:B------:R-:W-:Y:S01]  /*1130*/  VIADD R53, R5, UR11 ;  /* 0x0000000b05357c36 */ /* 0x000fe20008000000 */
[----:B------:R0:W5:Y:S01]  /*1140*/  @!P3 LDG.E R11, desc[UR8][R8.64+0x1c] ;  /* 0x00001c08080bb981 */ /* 0x000162000c1e1900 */
[----:B------:R-:W-:Y:S02]  /*1150*/  PLOP3.LUT P3, PT, PT, PT, UP3, 0x80, 0x8 ;  /* 0x000000000008781c */ /* 0x000fe40003f6f038 */
[----:B------:R-:W-:Y:S02]  /*1160*/  IMAD.WIDE R4, R53, 0x4, R6 ;  /* 0x0000000435047825 */ /* 0x000fe400078e0206 */
[----:B------:R-:W-:-:S03]  /*1170*/  ISETP.GE.OR P3, PT, R12, UR12, P3 ;  /* 0x0000000c0c007c0c */ /* 0x000fc60009f66670 */
[----:B------:R-:W5:Y:S01]  /*1180*/  @!P4 LDG.E R15, desc[UR8][R4.64+0x4] ;  /* 0x00000408040fc981 */ /* 0x000f62000c1e1900 */
[----:B------:R-:W-:-:S03]  /*1190*/  PLOP3.LUT P4, PT, PT, PT, UP6, 0x80, 0x8 ;  /* 0x000000000008781c */ /* 0x000fc60003f8f068 */
[----:B------:R-:W5:Y:S01]  /*11a0*/  @!P5 LDG.E R17, desc[UR8][R4.64+0x8] ;  /* 0x000008080411d981 */ /* 0x000f62000c1e1900 */
[----:B------:R-:W-:-:S03]  /*11b0*/  PLOP3.LUT P5, PT, PT, PT, UP5, 0x80, 0x8 ;  /* 0x000000000008781c */ /* 0x000fc60003faf058 */
[----:B------:R-:W5:Y:S01]  /*11c0*/  @!P2 LDG.E R25, desc[UR8][R4.64+0xc] ;  /* 0x00000c080419a981 */ /* 0x000f62000c1e1900 */
[----:B------:R-:W-:Y:S02]  /*11d0*/  PLOP3.LUT P2, PT, PT, PT, UP4, 0x80, 0x8 ;  /* 0x000000000008781c */ /* 0x000fe40003f4f048 */
[----:B0-----:R-:W-:Y:S02]  /*11e0*/  MOV R9, RZ ;  /* 0x000000ff00097202 */ /* 0x001fe40000000f00 */
[C---:B------:R-:W-:Y:S02]  /*11f0*/  ISETP.GE.OR P2, PT, R12.reuse, UR12, P2 ;  /* 0x0000000c0c007c0c */ /* 0x040fe40009746670 */
[C---:B------:R-:W-:Y:S02]  /*1200*/  ISETP.GE.OR P5, PT, R12.reuse, UR12, P5 ;  /* 0x0000000c0c007c0c */ /* 0x040fe4000afa6670 */
[----:B------:R-:W-:Y:S01]  /*1210*/  ISETP.GE.OR P4, PT, R12, UR12, P4 ;  /* 0x0000000c0c007c0c */ /* 0x000fe2000a786670 */
[----:B------:R-:W-:Y:S01]  /*1220*/  VIADD R12, R3, 0x2 ;  /* 0x00000002030c7836 */ /* 0x000fe20000000000 */
[----:B------:R-:W5:Y:S01]  /*1230*/  @!P3 LDG.E R9, desc[UR8][R4.64+0x10] ;  /* 0x000010080409b981 */ /* 0x000f62000c1e1900 */
[----:B------:R-:W-:-:S02]  /*1240*/  IMAD.MOV.U32 R13, RZ, RZ, RZ ;  /* 0x000000ffff0d7224 */ /* 0x000fc400078e00ff */
[----:B------:R-:W-:Y:S01]  /*1250*/  IMAD.MOV.U32 R47, RZ, RZ, RZ ;  /* 0x000000ffff2f7224 */ /* 0x000fe200078e00ff */
[----:B------:R-:W-:Y:S02]  /*1260*/  ISETP.GE.OR P3, PT, R12, UR12, P1 ;  /* 0x0000000c0c007c0c */ /* 0x000fe40008f66670 */
[----:B------:R-:W-:Y:S01]  /*1270*/  IADD3 R8, PT, PT, R53, UR11, RZ ;  /* 0x0000000b35087c10 */ /* 0x000fe2000fffe0ff */
[----:B------:R-:W5:Y:S01]  /*1280*/  @!P6 LDG.E R13, desc[UR8][R4.64] ;  /* 0x00000008040de981 */ /* 0x000f62000c1e1900 */
[----:B------:R-:W-:-:S03]  /*1290*/  IMAD.MOV.U32 R53, RZ, RZ, RZ ;  /* 0x000000ffff357224 */ /* 0x000fc600078e00ff */
[----:B------:R-:W5:Y:S04]  /*12a0*/  @!P2 LDG.E R27, desc[UR8][R4.64+0x14] ;  /* 0x00001408041ba981 */ /* 0x000f68000c1e1900 */
[----:B------:R-:W5:Y:S04]  /*12b0*/  @!P5 LDG.E R35, desc[UR8][R4.64+0x18] ;  /* 0x000018080423d981 */ /* 0x000f68000c1e1900 */
[----:B------:R0:W5:Y:S01]  /*12c0*/  @!P4 LDG.E R47, desc[UR8][R4.64+0x1c] ;  /* 0x00001c08042fc981 */ /* 0x000162000c1e1900 */
[----:B------:R-:W-:Y:S01]  /*12d0*/  PLOP3.LUT P4, PT, PT, PT, UP0, 0x80, 0x8 ;  /* 0x000000000008781c */ /* 0x000fe20003f8f008 */
[----:B0-----:R-:W-:-:S03]  /*12e0*/  IMAD.WIDE R4, R8, 0x4, R6 ;  /* 0x0000000408047825 */ /* 0x001fc600078e0206 */
[----:B------:R-:W-:Y:S02]  /*12f0*/  ISETP.GE.OR P4, PT, R12, UR12, P4 ;  /* 0x0000000c0c007c0c */ /* 0x000fe4000a786670 */
[----:B------:R-:W5:Y:S01]  /*1300*/  @!P3 LDG.E R53, desc[UR8][R4.64] ;  /* 0x000000080435b981 */ /* 0x000f62000c1e1900 */
[----:B------:R-:W-:Y:S01]  /*1310*/  PLOP3.LUT P3, PT, PT, PT, UP5, 0x80, 0x8 ;  /* 0x000000000008781c */ /* 0x000fe20003f6f058 */
[----:B------:R-:W-:-:S03]  /*1320*/  HFMA2 R24, -RZ, RZ, 0, 0 ;  /* 0x00000000ff187431 */ /* 0x000fc600000001ff */
[C---:B------:R-:W-:Y:S02]  /*1330*/  ISETP.GE.OR P3, PT, R12.reuse, UR12, P3 ;  /* 0x0000000c0c007c0c */ /* 0x040fe40009f66670 */
[----:B------:R-:W-:Y:S02]  /*1340*/  PLOP3.LUT P5, PT, PT, PT, UP1, 0x80, 0x8 ;  /* 0x000000000008781c */ /* 0x000fe40003faf018 */
[----:B------:R-:W-:Y:S02]  /*1350*/  PLOP3.LUT P6, PT, PT, PT, UP2, 0x80, 0x8 ;  /* 0x000000000008781c */ /* 0x000fe40003fcf028 */
[----:B------:R-:W-:Y:S02]  /*1360*/  PLOP3.LUT P1, PT, PT, PT, UP3, 0x80, 0x8 ;  /* 0x000000000008781c */ /* 0x000fe40003f2f038 */
[----:B------:R-:W-:Y:S02]  /*1370*/  PLOP3.LUT P2, PT, PT, PT, UP4, 0x80, 0x8 ;  /* 0x000000000008781c */ /* 0x000fe40003f4f048 */
[----:B------:R-:W-:-:S02]  /*1380*/  ISETP.GE.OR P5, PT, R12, UR12, P5 ;  /* 0x0000000c0c007c0c */ /* 0x000fc4000afa6670 */
[C---:B------:R-:W-:Y:S01]  /*1390*/  ISETP.GE.OR P6, PT, R12.reuse, UR12, P6 ;  /* 0x0000000c0c007c0c */ /* 0x040fe2000b7c6670 */
[----:B------:R-:W5:Y:S01]  /*13a0*/  @!P3 LDG.E R24, desc[UR8][R4.64+0x18] ;  /* 0x000018080418b981 */ /* 0x000f62000c1e1900 */
[C---:B------:R-:W-:Y:S02]  /*13b0*/  ISETP.GE.OR P1, PT, R12.reuse, UR12, P1 ;  /* 0x0000000c0c007c0c */ /* 0x040fe40008f26670 */
[----:B------:R-:W-:Y:S01]  /*13c0*/  ISETP.GE.OR P2, PT, R12, UR12, P2 ;  /* 0x0000000c0c007c0c */ /* 0x000fe20009746670 */
[----:B------:R-:W-:Y:S01]  /*13d0*/  IMAD.MOV.U32 R26, RZ, RZ, RZ ;  /* 0x000000ffff1a7224 */ /* 0x000fe200078e00ff */
[----:B------:R-:W-:Y:S01]  /*13e0*/  MOV R28, RZ ;  /* 0x000000ff001c7202 */ /* 0x000fe20000000f00 */
[----:B------:R-:W-:-:S08]  /*13f0*/  HFMA2 R32, -RZ, RZ, 0, 0 ;  /* 0x00000000ff207431 */ /* 0x000fd000000001ff */
[----:B------:R-:W5:Y:S01]  /*1400*/  @!P1 LDG.E R28, desc[UR8][R4.64+0x10] ;  /* 0x00001008041c9981 */ /* 0x000f62000c1e1900 */
[----:B------:R-:W-:-:S03]  /*1410*/  PLOP3.LUT P1, PT, PT, PT, UP4, 0x80, 0x8 ;  /* 0x000000000008781c */ /* 0x000fc60003f2f048 */
[----:B------:R-:W5:Y:S01]  /*1420*/  @!P2 LDG.E R26, desc[UR8][R4.64+0x14] ;  /* 0x00001408041aa981 */ /* 0x000f62000c1e1900 */
[----:B------:R-:W-:Y:S01]  /*1430*/  PLOP3.LUT P2, PT, PT, PT, UP5, 0x80, 0x8 ;  /* 0x000000000008781c */ /* 0x000fe20003f4f058 */
[----:B------:R-:W-:Y:S01]  /*1440*/  IMAD.MOV.U32 R34, RZ, RZ, RZ ;  /* 0x000000ffff227224 */ /* 0x000fe200078e00ff */
[----:B------:R-:W-:Y:S01]  /*1450*/  MOV R38, RZ ;  /* 0x000000ff00267202 */ /* 0x000fe20000000f00 */
[----:B------:R-:W-:Y:S01]  /*1460*/  IMAD.MOV.U32 R44, RZ, RZ, RZ ;  /* 0x000000ffff2c7224 */ /* 0x000fe200078e00ff */
[----:B---3--:R0:W-:Y:S04]  /*1470*/  STS [R0], R2 ;  /* 0x0000000200007388 */ /* 0x0081e80000000800 */
[----:B----4-:R1:W-:Y:S01]  /*1480*/  STS [R0+0xc], R16 ;  /* 0x00000c1000007388 */ /* 0x0103e20000000800 */
[----:B0-----:R-:W-:Y:S01]  /*1490*/  IMAD.MOV.U32 R2, RZ, RZ, RZ ;  /* 0x000000ffff027224 */ /* 0x001fe200078e00ff */
[----:B-1----:R-:W-:-:S05]  /*14a0*/  IADD3 R16, PT, PT, R3, 0x3, RZ ;  /* 0x0000000303107810 */ /* 0x002fca0007ffe0ff */
[----:B------:R-:W3:Y:S01]  /*14b0*/  @!P4 LDG.E R2, desc[UR8][R4.64+0x4] ;  /* 0x000004080402c981 */ /* 0x000ee2000c1e1900 */
[----:B------:R-:W-:Y:S02]  /*14c0*/  PLOP3.LUT P4, PT, PT, PT, UP6, 0x80, 0x8 ;  /* 0x000000000008781c */ /* 0x000fe40003f8f068 */
[----:B------:R-:W-:Y:S01]  /*14d0*/  ISETP.GE.OR P3, PT, R16, UR12, P0 ;  /* 0x0000000c10007c0c */ /* 0x000fe20008766670 */
[----:B--2---:R0:W-:Y:S01]  /*14e0*/  STS [R0+0x18], R19 ;  /* 0x0000181300007388 */ /* 0x0041e20000000800 */
[----:B------:R-:W-:Y:S01]  /*14f0*/  ISETP.GE.OR P4, PT, R12, UR12, P4 ;  /* 0x0000000c0c007c0c */ /* 0x000fe2000a786670 */
[----:B------:R-:W-:Y:S02]  /*1500*/  HFMA2 R12, -RZ, RZ, 0, 0 ;  /* 0x00000000ff0c7431 */ /* 0x000fe400000001ff */
[----:B-----5:R1:W-:Y:S01]  /*1510*/  STS [R0+0x4], R10 ;  /* 0x0000040a00007388 */ /* 0x0203e20000000800 */
[----:B0-----:R-:W-:-:S03]  /*1520*/  VIADD R19, R8, UR11 ;  /* 0x0000000b08137c36 */ /* 0x001fc60008000000 */
[----:B------:R0:W-:Y:S01]  /*1530*/  STS [R0+0x8], R14 ;  /* 0x0000080e00007388 */ /* 0x0001e20000000800 */
[----:B------:R-:W-:Y:S01]  /*1540*/  IMAD.WIDE R6, R19, 0x4, R6 ;  /* 0x0000000413067825 */ /* 0x000fe200078e0206 */
[----:B------:R-:W-:Y:S02]  /*1550*/  MOV R19, RZ ;  /* 0x000000ff00137202 */ /* 0x000fe40000000f00 */
[----:B------:R-:W2:Y:S01]  /*1560*/  @!P5 LDG.E R12, desc[UR8][R4.64+0x8] ;  /* 0x00000808040cd981 */ /* 0x000ea2000c1e1900 */
[----:B-1----:R-:W-:Y:S02]  /*1570*/  IMAD.MOV.U32 R10, RZ, RZ, RZ ;  /* 0x000000ffff0a7224 */ /* 0x002fe400078e00ff */
[----:B0-----:R-:W-:Y:S01]  /*1580*/  IMAD.MOV.U32 R14, RZ, RZ, RZ ;  /* 0x000000ffff0e7224 */ /* 0x001fe200078e00ff */
[----:B------:R-:W4:Y:S01]  /*1590*/  @!P3 LDG.E R19, desc[UR8][R6.64] ;  /* 0x000000080613b981 */ /* 0x000f22000c1e1900 */
[----:B------:R-:W-:Y:S02]  /*15a0*/  PLOP3.LUT P5, PT, PT, PT, UP1, 0x80, 0x8 ;  /* 0x000000000008781c */ /* 0x000fe40003faf018 */
[----:B------:R-:W-:Y:S01]  /*15b0*/  PLOP3.LUT P0, PT, PT, PT, UP3, 0x80, 0x8 ;  /* 0x000000000008781c */ /* 0x000fe20003f0f038 */
[----:B------:R-:W5:Y:S01]  /*15c0*/  @!P6 LDG.E R10, desc[UR8][R4.64+0xc] ;  /* 0x00000c08040ae981 */ /* 0x000f62000c1e1900 */
[----:B------:R-:W-:-:S02]  /*15d0*/  PLOP3.LUT P6, PT, PT, PT, UP2, 0x80, 0x8 ;  /* 0x000000000008781c */ /* 0x000fc40003fcf028 */
[----:B------:R-:W-:Y:S01]  /*15e0*/  PLOP3.LUT P3, PT, PT, PT, UP6, 0x80, 0x8 ;  /* 0x000000000008781c */ /* 0x000fe20003f6f068 */
[----:B------:R0:W5:Y:S01]  /*15f0*/  @!P4 LDG.E R14, desc[UR8][R4.64+0x1c] ;  /* 0x00001c08040ec981 */ /* 0x000162000c1e1900 */
[----:B------:R-:W-:Y:S02]  /*1600*/  PLOP3.LUT P4, PT, PT, PT, UP0, 0x80, 0x8 ;  /* 0x000000000008781c */ /* 0x000fe40003f8f008 */
[C---:B------:R-:W-:Y:S02]  /*1610*/  ISETP.GE.OR P5, PT, R16.reuse, UR12, P5 ;  /* 0x0000000c10007c0c */ /* 0x040fe4000afa6670 */
[C---:B------:R-:W-:Y:S02]  /*1620*/  ISETP.GE.OR P4, PT, R16.reuse, UR12, P4 ;  /* 0x0000000c10007c0c */ /* 0x040fe4000a786670 */
[C---:B------:R-:W-:Y:S02]  /*1630*/  ISETP.GE.OR P6, PT, R16.reuse, UR12, P6 ;  /* 0x0000000c10007c0c */ /* 0x040fe4000b7c6670 */
[----:B------:R-:W-:-:S02]  /*1640*/  ISETP.GE.OR P0, PT, R16, UR12, P0 ;  /* 0x0000000c10007c0c */ /* 0x000fc40008706670 */
[C---:B------:R-:W-:Y:S02]  /*1650*/  ISETP.GE.OR P1, PT, R16.reuse, UR12, P1 ;  /* 0x0000000c10007c0c */ /* 0x040fe40008f26670 */
[C---:B------:R-:W-:Y:S02]  /*1660*/  ISETP.GE.OR P2, PT, R16.reuse, UR12, P2 ;  /* 0x0000000c10007c0c */ /* 0x040fe40009746670 */
[----:B------:R-:W-:Y:S01]  /*1670*/  ISETP.GE.OR P3, PT, R16, UR12, P3 ;  /* 0x0000000c10007c0c */ /* 0x000fe20009f66670 */
[----:B------:R1:W-:Y:S01]  /*1680*/  STS [R0+0x14], R22 ;  /* 0x0000141600007388 */ /* 0x0003e20000000800 */
[----:B0-----:R-:W-:-:S05]  /*1690*/  CS2R R4, SRZ ;  /* 0x0000000000047805 */ /* 0x001fca000001ff00 */
[----:B------:R-:W5:Y:S01]  /*16a0*/  @!P0 LDG.E R32, desc[UR8][R6.64+0x10] ;  /* 0x0000100806208981 */ /* 0x000f62000c1e1900 */
[----:B-1----:R-:W-:-:S03]  /*16b0*/  IMAD.MOV.U32 R22, RZ, RZ, RZ ;  /* 0x000000ffff167224 */ /* 0x002fc600078e00ff */
[----:B------:R-:W5:Y:S04]  /*16c0*/  @!P4 LDG.E R5, desc[UR8][R6.64+0x4] ;  /* 0x000004080605c981 */ /* 0x000f68000c1e1900 */
[----:B------:R-:W5:Y:S04]  /*16d0*/  @!P5 LDG.E R4, desc[UR8][R6.64+0x8] ;  /* 0x000008080604d981 */ /* 0x000f68000c1e1900 */
[----:B------:R-:W5:Y:S04]  /*16e0*/  @!P6 LDG.E R22, desc[UR8][R6.64+0xc] ;  /* 0x00000c080616e981 */ /* 0x000f68000c1e1900 */
[----:B------:R-:W5:Y:S04]  /*16f0*/  @!P1 LDG.E R34, desc[UR8][R6.64+0x14] ;  /* 0x0000140806229981 */ /* 0x000f68000c1e1900 */
[----:B------:R-:W5:Y:S04]  /*1700*/  @!P2 LDG.E R38, desc[UR8][R6.64+0x18] ;  /* 0x000018080626a981 */ /* 0x000f68000c1e1900 */
[----:B------:R-:W5:Y:S04]  /*1710*/  @!P3 LDG.E R44, desc[UR8][R6.64+0x1c] ;  /* 0x00001c08062cb981 */ /* 0x000f68000c1e1900 */
[----:B------:R0:W-:Y:S02]  /*1720*/  STS [R0+0x1c], R11 ;  /* 0x00001c0b00007388 */ /* 0x0001e40000000800 */
[----:B0-----:R-:W0:Y:S02]  /*1730*/  S2R R11, SR_TID.Y ;  /* 0x00000000000b7919 */ /* 0x001e240000002200 */
        /* <DEDUP_REMOVED lines=13> */
[----:B---3--:R0:W-:Y:S04]  /*1810*/  STS [R0+0x44], R2 ;  /* 0x0000440200007388 */ /* 0x0081e80000000800 */
[----:B--2---:R-:W-:Y:S04]  /*1820*/  STS [R0+0x48], R12 ;  /* 0x0000480c00007388 */ /* 0x004fe80000000800 */
[----:B----4-:R-:W-:Y:S04]  /*1830*/  STS [R0+0x60], R19 ;  /* 0x0000601300007388 */ /* 0x010fe80000000800 */
[----:B-----5:R-:W-:Y:S04]  /*1840*/  STS [R0+0x4c], R10 ;  /* 0x00004c0a00007388 */ /* 0x020fe80000000800 */
[----:B------:R-:W-:Y:S01]  /*1850*/  STS [R0+0x5c], R14 ;  /* 0x00005c0e00007388 */ /* 0x000fe20000000800 */
[----:B0-----:R-:W-:-:S03]  /*1860*/  IMAD R2, R11, -0x70, R0 ;  /* 0xffffff900b027824 */ /* 0x001fc600078e0200 */
[----:B------:R-:W-:Y:S04]  /*1870*/  STS [R0+0x70], R32 ;  /* 0x0000702000007388 */ /* 0x000fe80000000800 */
[----:B------:R-:W-:Y:S04]  /*1880*/  STS [R0+0x64], R5 ;  /* 0x0000640500007388 */ /* 0x000fe80000000800 */
[----:B------:R-:W-:Y:S04]  /*1890*/  STS [R0+0x68], R4 ;  /* 0x0000680400007388 */ /* 0x000fe80000000800 */
[----:B------:R-:W-:Y:S04]  /*18a0*/  STS [R0+0x6c], R22 ;  /* 0x00006c1600007388 */ /* 0x000fe80000000800 */
[----:B------:R-:W-:Y:S04]  /*18b0*/  STS [R0+0x74], R34 ;  /* 0x0000742200007388 */ /* 0x000fe80000000800 */
[----:B------:R-:W-:Y:S04]  /*18c0*/  STS [R0+0x78], R38 ;  /* 0x0000782600007388 */ /* 0x000fe80000000800 */
[----:B------:R-:W-:Y:S01]  /*18d0*/  STS [R0+0x7c], R44 ;  /* 0x00007c2c00007388 */ /* 0x000fe20000000800 */
[----:B------:R-:W-:Y:S06]  /*18e0*/  BAR.SYNC.DEFER_BLOCKING 0x0 ;  /* 0x0000000000007b1d */ /* 0x000fec0000010000 */
[----:B------:R-:W-:Y:S04]  /*18f0*/  LDS.128 R24, [R2] ;  /* 0x0000000002187984 */ /* 0x000fe80000000c00 */
[----:B------:R-:W0:Y:S04]  /*1900*/  LDS.128 R16, [R37+0x40] ;  /* 0x0000400025107984 */ /* 0x000e280000000c00 */
[----:B------:R-:W1:Y:S04]  /*1910*/  LDS.128 R12, [R37+0x20] ;  /* 0x00002000250c7984 */ /* 0x000e680000000c00 */
[----:B------:R-:W2:Y:S04]  /*1920*/  LDS.128 R8, [R37] ;  /* 0x0000000025087984 */ /* 0x000ea80000000c00 */
[----:B------:R-:W3:Y:S01]  /*1930*/  LDS.128 R4, [R37+0x60] ;  /* 0x0000600025047984 */ /* 0x000ee20000000c00 */
[----:B0-----:R-:W-:Y:S01]  /*1940*/  FFMA R41, R24, R16, R41 ;  /* 0x0000001018297223 */ /* 0x001fe20000000029 */
[C---:B------:R-:W-:Y:S01]  /*1950*/  FFMA R28, R16.reuse, R25, R21 ;  /* 0x00000019101c7223 */ /* 0x040fe20000000015 */
[C---:B------:R-:W-:Y:S01]  /*1960*/  FFMA R29, R16.reuse, R26, R29 ;  /* 0x0000001a101d7223 */ /* 0x040fe2000000001d */
[----:B------:R-:W-:Y:S01]  /*1970*/  FFMA R16, R16, R27, R20 ;  /* 0x0000001b10107223 */ /* 0x000fe20000000014 */
[----:B-1----:R-:W-:-:S02]  /*1980*/  FFMA R38, R12, R25, R23 ;  /* 0x000000190c267223 */ /* 0x002fc40000000017 */
[----:B------:R-:W0:Y:S01]  /*1990*/  LDS.128 R20, [R2+0x200] ;  /* 0x0002000002147984 */ /* 0x000e220000000c00 */
[----:B------:R-:W-:Y:S01]  /*19a0*/  FFMA R39, R24, R12, R39 ;  /* 0x0000000c18277223 */ /* 0x000fe20000000027 */
[C---:B--2---:R-:W-:Y:S01]  /*19b0*/  FFMA R51, R8.reuse, R24, R51 ;  /* 0x0000001808337223 */ /* 0x044fe20000000033 */
[C---:B------:R-:W-:Y:S01]  /*19c0*/  FFMA R40, R8.reuse, R25, R40 ;  /* 0x0000001908287223 */ /* 0x040fe20000000028 */
[CC--:B------:R-:W-:Y:S01]  /*19d0*/  FFMA R45, R8.reuse, R26.reuse, R45 ;  /* 0x0000001a082d7223 */ /* 0x0c0fe2000000002d */
[-C--:B------:R-:W-:Y:S01]  /*19e0*/  FFMA R42, R8, R27.reuse, R42 ;  /* 0x0000001b082a7223 */ /* 0x080fe2000000002a */
[C---:B------:R-:W-:Y:S01]  /*19f0*/  FFMA R31, R12.reuse, R26, R31 ;  /* 0x0000001a0c1f7223 */ /* 0x040fe2000000001f */
[----:B------:R-:W-:Y:S01]  /*1a00*/  FFMA R30, R12, R27, R30 ;  /* 0x0000001b0c1e7223 */ /* 0x000fe2000000001e */
[----:B---3--:R-:W-:Y:S01]  /*1a10*/  FFMA R8, R4, R25, R33 ;  /* 0x0000001904087223 */ /* 0x008fe20000000021 */
[----:B------:R-:W-:Y:S01]  /*1a20*/  FFMA R49, R24, R4, R49 ;  /* 0x0000000418317223 */ /* 0x000fe20000000031 */
[----:B------:R-:W1:Y:S01]  /*1a30*/  LDS.128 R32, [R2+0x400] ;  /* 0x0004000002207984 */ /* 0x000e620000000c00 */
[C---:B------:R-:W-:Y:S01]  /*1a40*/  FFMA R43, R4.reuse, R26, R43 ;  /* 0x0000001a042b7223 */ /* 0x040fe2000000002b */
[----:B------:R-:W-:Y:S01]  /*1a50*/  FFMA R46, R4, R27, R46 ;  /* 0x0000001b042e7223 */ /* 0x000fe2000000002e */
[-C--:B0-----:R-:W-:Y:S01]  /*1a60*/  FFMA R39, R20, R13.reuse, R39 ;  /* 0x0000000d14277223 */ /* 0x081fe20000000027 */
[-C--:B------:R-:W-:Y:S01]  /*1a70*/  FFMA R12, R21, R13.reuse, R38 ;  /* 0x0000000d150c7223 */ /* 0x080fe20000000026 */
[CC--:B------:R-:W-:Y:S01]  /*1a80*/  FFMA R27, R22.reuse, R13.reuse, R31 ;  /* 0x0000000d161b7223 */ /* 0x0c0fe2000000001f */
[----:B------:R-:W-:Y:S01]  /*1a90*/  FFMA R4, R23, R13, R30 ;  /* 0x0000000d17047223 */ /* 0x000fe2000000001e */
[-C--:B------:R-:W-:Y:S01]  /*1aa0*/  FFMA R24, R21, R17.reuse, R28 ;  /* 0x0000001115187223 */ /* 0x080fe2000000001c */
[----:B------:R-:W-:-:S02]  /*1ab0*/  FFMA R13, R22, R17, R29 ;  /* 0x00000011160d7223 */ /* 0x000fc4000000001d */
[----:B------:R-:W0:Y:S01]  /*1ac0*/  LDS.128 R28, [R2+0x600] ;  /* 0x00060000021c7984 */ /* 0x000e220000000c00 */
[C---:B------:R-:W-:Y:S01]  /*1ad0*/  FFMA R51, R20.reuse, R9, R51 ;  /* 0x0000000914337223 */ /* 0x040fe20000000033 */
[C---:B------:R-:W-:Y:S01]  /*1ae0*/  FFMA R47, R9.reuse, R21, R40 ;  /* 0x00000015092f7223 */ /* 0x040fe20000000028 */
[C---:B------:R-:W-:Y:S01]  /*1af0*/  FFMA R45, R9.reuse, R22, R45 ;  /* 0x00000016092d7223 */ /* 0x040fe2000000002d */
[----:B------:R-:W-:Y:S01]  /*1b00*/  FFMA R42, R9, R23, R42 ;  /* 0x00000017092a7223 */ /* 0x000fe2000000002a */
[C---:B------:R-:W-:Y:S01]  /*1b10*/  FFMA R25, R20.reuse, R5, R49 ;  /* 0x0000000514197223 */ /* 0x040fe20000000031 */
[-C--:B------:R-:W-:Y:S01]  /*1b20*/  FFMA R41, R20, R17.reuse, R41 ;  /* 0x0000001114297223 */ /* 0x080fe20000000029 */
[----:B------:R-:W-:Y:S01]  /*1b30*/  FFMA R16, R23, R17, R16 ;  /* 0x0000001117107223 */ /* 0x000fe20000000010 */
[-C--:B------:R-:W-:Y:S01]  /*1b40*/  FFMA R8, R21, R5.reuse, R8 ;  /* 0x0000000515087223 */ /* 0x080fe20000000008 */
[-C--:B------:R-:W-:Y:S01]  /*1b50*/  FFMA R9, R22, R5.reuse, R43 ;  /* 0x0000000516097223 */ /* 0x080fe2000000002b */
[----:B------:R-:W-:Y:S01]  /*1b60*/  FFMA R46, R23, R5, R46 ;  /* 0x00000005172e7223 */ /* 0x000fe2000000002e */
[----:B-1----:R-:W-:Y:S01]  /*1b70*/  FFMA R43, R32, R10, R51 ;  /* 0x0000000a202b7223 */ /* 0x002fe20000000033 */
[C---:B------:R-:W-:Y:S01]  /*1b80*/  FFMA R38, R10.reuse, R33, R47 ;  /* 0x000000210a267223 */ /* 0x040fe2000000002f */
[C---:B------:R-:W-:Y:S01]  /*1b90*/  FFMA R45, R10.reuse, R34, R45 ;  /* 0x000000220a2d7223 */ /* 0x040fe2000000002d */
[----:B------:R-:W-:Y:S01]  /*1ba0*/  FFMA R42, R10, R35, R42 ;  /* 0x000000230a2a7223 */ /* 0x000fe2000000002a */
[----:B------:R-:W-:Y:S01]  /*1bb0*/  FFMA R39, R32, R14, R39 ;  /* 0x0000000e20277223 */ /* 0x000fe20000000027 */
[C---:B------:R-:W-:Y:S01]  /*1bc0*/  FFMA R17, R34.reuse, R18, R13 ;  /* 0x0000001222117223 */ /* 0x040fe2000000000d */
[CC--:B------:R-:W-:Y:S01]  /*1bd0*/  FFMA R12, R33.reuse, R14.reuse, R12 ;  /* 0x0000000e210c7223 */ /* 0x0c0fe2000000000c */
[----:B------:R-:W-:Y:S01]  /*1be0*/  FFMA R5, R34, R14, R27 ;  /* 0x0000000e22057223 */ /* 0x000fe2000000001b */
[CC--:B------:R-:W-:Y:S01]  /*1bf0*/  FFMA R41, R32.reuse, R18.reuse, R41 ;  /* 0x0000001220297223 */ /* 0x0c0fe20000000029 */
[-C--:B------:R-:W-:Y:S01]  /*1c00*/  FFMA R10, R33, R18.reuse, R24 ;  /* 0x00000012210a7223 */ /* 0x080fe20000000018 */
[----:B------:R-:W-:Y:S01]  /*1c10*/  FFMA R16, R35, R18, R16 ;  /* 0x0000001223107223 */ /* 0x000fe20000000010 */
[-C--:B------:R-:W-:Y:S01]  /*1c20*/  FFMA R13, R32, R6.reuse, R25 ;  /* 0x00000006200d7223 */ /* 0x080fe20000000019 */
[-C--:B------:R-:W-:Y:S01]  /*1c30*/  FFMA R8, R33, R6.reuse, R8 ;  /* 0x0000000621087223 */ /* 0x080fe20000000008 */
[----:B------:R-:W-:Y:S01]  /*1c40*/  FFMA R9, R34, R6, R9 ;  /* 0x0000000622097223 */ /* 0x000fe20000000009 */
[C---:B------:R-:W-:Y:S01]  /*1c50*/  FFMA R4, R35.reuse, R14, R4 ;  /* 0x0000000e23047223 */ /* 0x040fe20000000004 */
[----:B------:R-:W-:Y:S01]  /*1c60*/  LDS.128 R20, [R37+0x10] ;  /* 0x0000100025147984 */ /* 0x000fe20000000c00 */
[----:B------:R-:W-:-:S03]  /*1c70*/  FFMA R46, R35, R6, R46 ;  /* 0x00000006232e7223 */ /* 0x000fc6000000002e */
[----:B------:R-:W1:Y:S04]  /*1c80*/  LDS.128 R24, [R2+0x800] ;  /* 0x0008000002187984 */ /* 0x000e680000000c00 */
[----:B------:R-:W2:Y:S01]  /*1c90*/  LDS.128 R32, [R37+0x30] ;  /* 0x0000300025207984 */ /* 0x000ea20000000c00 */
[C---:B0-----:R-:W-:Y:S01]  /*1ca0*/  FFMA R44, R28.reuse, R15, R39 ;  /* 0x0000000f1c2c7223 */ /* 0x041fe20000000027 */
[C---:B------:R-:W-:Y:S01]  /*1cb0*/  FFMA R40, R28.reuse, R11, R43 ;  /* 0x0000000b1c287223 */ /* 0x040fe2000000002b */
[-C--:B------:R-:W-:Y:S01]  /*1cc0*/  FFMA R41, R28, R19.reuse, R41 ;  /* 0x000000131c297223 */ /* 0x080fe20000000029 */
[-C--:B------:R-:W-:Y:S01]  /*1cd0*/  FFMA R39, R29, R19.reuse, R10 ;  /* 0x000000131d277223 */ /* 0x080fe2000000000a */
[CC--:B------:R-:W-:Y:S01]  /*1ce0*/  FFMA R17, R30.reuse, R19.reuse, R17 ;  /* 0x000000131e117223 */ /* 0x0c0fe20000000011 */
[----:B------:R-:W-:Y:S01]  /*1cf0*/  FFMA R16, R31, R19, R16 ;  /* 0x000000131f107223 */ /* 0x000fe20000000010 */
[C---:B------:R-:W-:Y:S01]  /*1d00*/  FFMA R38, R11.reuse, R29, R38 ;  /* 0x0000001d0b267223 */ /* 0x040fe20000000026 */
[C---:B------:R-:W-:Y:S01]  /*1d10*/  FFMA R45, R11.reuse, R30, R45 ;  /* 0x0000001e0b2d7223 */ /* 0x040fe2000000002d */
[----:B------:R-:W-:Y:S01]  /*1d20*/  FFMA R42, R11, R31, R42 ;  /* 0x0000001f0b2a7223 */ /* 0x000fe2000000002a */
[-C--:B------:R-:W-:Y:S01]  /*1d30*/  FFMA R6, R29, R15.reuse, R12 ;  /* 0x0000000f1d067223 */ /* 0x080fe2000000000c */
[-C--:B------:R-:W-:Y:S01]  /*1d40*/  FFMA R5, R30, R15.reuse, R5 ;  /* 0x0000000f1e057223 */ /* 0x080fe20000000005 */
[----:B------:R-:W-:Y:S01]  /*1d50*/  FFMA R4, R31, R15, R4 ;  /* 0x0000000f1f047223 */ /* 0x000fe20000000004 */
[-C--:B------:R-:W-:Y:S01]  /*1d60*/  FFMA R19, R28, R7.reuse, R13 ;  /* 0x000000071c137223 */ /* 0x080fe2000000000d */
[-C--:B------:R-:W-:Y:S01]  /*1d70*/  FFMA R43, R29, R7.reuse, R8 ;  /* 0x000000071d2b7223 */ /* 0x080fe20000000008 */
[-C--:B------:R-:W-:Y:S01]  /*1d80*/  FFMA R18, R30, R7.reuse, R9 ;  /* 0x000000071e127223 */ /* 0x080fe20000000009 */
[----:B------:R-:W0:Y:S04]  /*1d90*/  LDS.128 R12, [R37+0x50] ;  /* 0x00005000250c7984 */ /* 0x000e280000000c00 */
[----:B------:R3:W4:Y:S01]  /*1da0*/  LDS.128 R8, [R37+0x70] ;  /* 0x0000700025087984 */ /* 0x0007220000000c00 */
[----:B------:R-:W-:Y:S01]  /*1db0*/  FFMA R28, R31, R7, R46 ;  /* 0x000000071f1c7223 */ /* 0x000fe2000000002e */
[C---:B-1----:R-:W-:Y:S01]  /*1dc0*/  FFMA R40, R20.reuse, R24, R40 ;  /* 0x0000001814287223 */ /* 0x042fe20000000028 */
[C---:B------:R-:W-:Y:S01]  /*1dd0*/  FFMA R38, R20.reuse, R25, R38 ;  /* 0x0000001914267223 */ /* 0x040fe20000000026 */
[C---:B------:R-:W-:Y:S01]  /*1de0*/  FFMA R45, R20.reuse, R26, R45 ;  /* 0x0000001a142d7223 */ /* 0x040fe2000000002d */
[----:B------:R-:W-:Y:S01]  /*1df0*/  FFMA R42, R20, R27, R42 ;  /* 0x0000001b142a7223 */ /* 0x000fe2000000002a */
[----:B--2---:R-:W-:Y:S01]  /*1e00*/  FFMA R29, R24, R32, R44 ;  /* 0x00000020181d7223 */ /* 0x004fe2000000002c */
[C---:B------:R-:W-:Y:S01]  /*1e10*/  FFMA R20, R32.reuse, R25, R6 ;  /* 0x0000001920147223 */ /* 0x040fe20000000006 */
[C---:B------:R-:W-:Y:S01]  /*1e20*/  FFMA R31, R32.reuse, R26, R5 ;  /* 0x0000001a201f7223 */ /* 0x040fe20000000005 */
[----:B------:R-:W-:-:S02]  /*1e30*/  FFMA R32, R32, R27, R4 ;  /* 0x0000001b20207223 */ /* 0x000fc40000000004 */
[----:B------:R-:W1:Y:S01]  /*1e40*/  LDS.128 R4, [R2+0xa00] ;  /* 0x000a000002047984 */ /* 0x000e620000000c00 */
[----:B0-----:R-:W-:Y:S01]  /*1e50*/  FFMA R41, R24, R12, R41 ;  /* 0x0000000c18297223 */ /* 0x001fe20000000029 */
[C---:B------:R-:W-:Y:S01]  /*1e60*/  FFMA R30, R12.reuse, R25, R39 ;  /* 0x000000190c1e7223 */ /* 0x040fe20000000027 */
[C---:B---3--:R-:W-:Y:S01]  /*1e70*/  FFMA R37, R12.reuse, R26, R17 ;  /* 0x0000001a0c257223 */ /* 0x048fe20000000011 */
[----:B------:R-:W-:Y:S01]  /*1e80*/  FFMA R12, R12, R27, R16 ;  /* 0x0000001b0c0c7223 */ /* 0x000fe20000000010 */
[----:B----4-:R-:W-:Y:S01]  /*1e90*/  FFMA R44, R8, R25, R43 ;  /* 0x00000019082c7223 */ /* 0x010fe2000000002b */
[----:B------:R-:W-:Y:S01]  /*1ea0*/  FFMA R39, R24, R8, R19 ;  /* 0x0000000818277223 */ /* 0x000fe20000000013 */
[C---:B------:R-:W-:Y:S02]  /*1eb0*/  FFMA R43, R8.reuse, R26, R18 ;  /* 0x0000001a082b7223 */ /* 0x040fe40000000012 */
[----:B------:R-:W0:Y:S01]  /*1ec0*/  LDS.128 R16, [R2+0xc00] ;  /* 0x000c000002107984 */ /* 0x000e220000000c00 */
[----:B------:R-:W-:-:S03]  /*1ed0*/  FFMA R28, R8, R27, R28 ;  /* 0x0000001b081c7223 */ /* 0x000fc6000000001c */
[----:B------:R2:W3:Y:S01]  /*1ee0*/  LDS.128 R24, [R2+0xe00] ;  /* 0x000e000002187984 */ /* 0x0004e20000000c00 */
[----:B------:R-:W-:-:S04]  /*1ef0*/  UIADD3 UR4, UPT, UPT, UR4, 0x1, URZ ;  /* 0x0000000104047890 */ /* 0x000fc8000fffe0ff */
[----:B------:R-:W-:Y:S01]  /*1f00*/  UISETP.NE.AND UP0, UPT, UR4, UR5, UPT ;  /* 0x000000050400728c */ /* 0x000fe2000bf05270 */
[C---:B-1----:R-:W-:Y:S01]  /*1f10*/  FFMA R47, R4.reuse, R21, R40 ;  /* 0x00000015042f7223 */ /* 0x042fe20000000028 */
[C---:B------:R-:W-:Y:S01]  /*1f20*/  FFMA R49, R21.reuse, R5, R38 ;  /* 0x0000000515317223 */ /* 0x040fe20000000026 */
[C---:B------:R-:W-:Y:S01]  /*1f30*/  FFMA R45, R21.reuse, R6, R45 ;  /* 0x00000006152d7223 */ /* 0x040fe2000000002d */
[----:B------:R-:W-:Y:S01]  /*1f40*/  FFMA R42, R21, R7, R42 ;  /* 0x00000007152a7223 */ /* 0x000fe2000000002a */
[-C--:B------:R-:W-:Y:S01]  /*1f50*/  FFMA R29, R4, R33.reuse, R29 ;  /* 0x00000021041d7223 */ /* 0x080fe2000000001d */
[-C--:B------:R-:W-:Y:S01]  /*1f60*/  FFMA R20, R5, R33.reuse, R20 ;  /* 0x0000002105147223 */ /* 0x080fe20000000014 */
[-C--:B------:R-:W-:Y:S01]  /*1f70*/  FFMA R31, R6, R33.reuse, R31 ;  /* 0x00000021061f7223 */ /* 0x080fe2000000001f */
        /* <DEDUP_REMOVED lines=9> */
[----:B0-----:R-:W-:Y:S01]  /*2010*/  FFMA R47, R16, R22, R47 ;  /* 0x00000016102f7223 */ /* 0x001fe2000000002f */
        /* <DEDUP_REMOVED lines=8> */
[-C--:B--2---:R-:W-:Y:S01]  /*20a0*/  FFMA R2, R17, R14.reuse, R30 ;  /* 0x0000000e11027223 */ /* 0x084fe2000000001e */
[-C--:B------:R-:W-:Y:S01]  /*20b0*/  FFMA R37, R18, R14.reuse, R37 ;  /* 0x0000000e12257223 */ /* 0x080fe20000000025 */
[----:B------:R-:W-:Y:S01]  /*20c0*/  FFMA R12, R19, R14, R12 ;  /* 0x0000000e130c7223 */ /* 0x000fe2000000000c */
[-C--:B------:R-:W-:Y:S01]  /*20d0*/  FFMA R49, R16, R10.reuse, R39 ;  /* 0x0000000a10317223 */ /* 0x080fe20000000027 */
[-C--:B------:R-:W-:Y:S01]  /*20e0*/  FFMA R44, R17, R10.reuse, R44 ;  /* 0x0000000a112c7223 */ /* 0x080fe2000000002c */
[-C--:B------:R-:W-:Y:S01]  /*20f0*/  FFMA R43, R18, R10.reuse, R43 ;  /* 0x0000000a122b7223 */ /* 0x080fe2000000002b */
[----:B------:R-:W-:Y:S01]  /*2100*/  FFMA R28, R19, R10, R28 ;  /* 0x0000000a131c7223 */ /* 0x000fe2000000001c */
[C---:B---3--:R-:W-:Y:S01]  /*2110*/  FFMA R51, R24.reuse, R23, R47 ;  /* 0x0000001718337223 */ /* 0x048fe2000000002f */
        /* <DEDUP_REMOVED lines=15> */
[----:B------:R-:W-:Y:S06]  /*2210*/  BAR.SYNC.DEFER_BLOCKING 0x0 ;  /* 0x0000000000007b1d */ /* 0x000fec0000010000 */
[----:B------:R-:W-:Y:S05]  /*2220*/  BRA.U UP0, `(.L_x_1) ;  /* 0xffffffe1000c7547 */ /* 0x000fea000b83ffff */
.L_x_0:
[----:B------:R-:W0:Y:S01]  /*2230*/  LDCU UR4, c[0x0][0x3a0] ;  /* 0x00007400ff0477ac */ /* 0x000e220008000800 */
[----:B------:R-:W1:Y:S01]  /*2240*/  LDC.64 R4, c[0x0][0x390] ;  /* 0x0000e400ff047b82 */ /* 0x000e620000000a00 */
[C---:B------:R-:W-:Y:S01]  /*2250*/  IADD3 R0, PT, PT, R3.reuse, 0x1, RZ ;  /* 0x0000000103007810 */ /* 0x040fe20007ffe0ff */
[C---:B------:R-:W-:Y:S01]  /*2260*/  VIADD R2, R3.reuse, 0x2 ;  /* 0x0000000203027836 */ /* 0x040fe20000000000 */
[----:B------:R-:W2:Y:S01]  /*2270*/  LDCU UR5, c[0x0][0x398] ;  /* 0x00007300ff0577ac */ /* 0x000ea20008000800 */
[C---:B------:R-:W-:Y:S01]  /*2280*/  VIADD R8, R36.reuse, 0x1 ;  /* 0x0000000124087836 */ /* 0x040fe20000000000 */
[----:B0-----:R-:W-:Y:S01]  /*2290*/  ISETP.GE.AND P2, PT, R3, UR4, PT ;  /* 0x0000000403007c0c */ /* 0x001fe2000bf46270 */
[----:B------:R-:W-:Y:S01]  /*22a0*/  IMAD R7, R36, UR4, R3 ;  /* 0x0000000424077c24 */ /* 0x000fe2000f8e0203 */
[----:B------:R-:W-:Y:S02]  /*22b0*/  ISETP.GE.AND P3, PT, R0, UR4, PT ;  /* 0x0000000400007c0c */ /* 0x000fe4000bf66270 */
[----:B------:R-:W-:-:S02]  /*22c0*/  ISETP.GE.AND P0, PT, R2, UR4, PT ;  /* 0x0000000402007c0c */ /* 0x000fc4000bf06270 */
[C---:B--2---:R-:W-:Y:S02]  /*22d0*/  ISETP.GE.OR P4, PT, R36.reuse, UR5, P2 ;  /* 0x0000000524007c0c */ /* 0x044fe40009786670 */
[C---:B------:R-:W-:Y:S02]  /*22e0*/  ISETP.GE.OR P6, PT, R36.reuse, UR5, P3 ;  /* 0x0000000524007c0c */ /* 0x040fe40009fc6670 */
[----:B------:R-:W-:Y:S02]  /*22f0*/  ISETP.GE.OR P5, PT, R36, UR5, P0 ;  /* 0x0000000524007c0c */ /* 0x000fe400087a6670 */
[----:B------:R-:W-:Y:S01]  /*2300*/  IADD3 R0, PT, PT, R3, 0x3, RZ ;  /* 0x0000000303007810 */ /* 0x000fe20007ffe0ff */
[C-C-:B-1----:R-:W-:Y:S01]  /*2310*/  IMAD.WIDE R2, R7.reuse, 0x4, R4.reuse ;  /* 0x0000000407027825 */ /* 0x142fe200078e0204 */
[----:B------:R-:W-:Y:S02]  /*2320*/  IADD3 R9, PT, PT, R7, UR4, RZ ;  /* 0x0000000407097c10 */ /* 0x000fe4000fffe0ff */
[----:B------:R-:W-:Y:S01]  /*2330*/  ISETP.GE.AND P1, PT, R0, UR4, PT ;  /* 0x0000000400007c0c */ /* 0x000fe2000bf26270 */
[C---:B------:R-:W-:Y:S01]  /*2340*/  VIADD R0, R36.reuse, 0x2 ;  /* 0x0000000224007836 */ /* 0x040fe20000000000 */
[C---:B------:R-:W-:Y:S01]  /*2350*/  IADD3 R11, PT, PT, R9.reuse, UR4, RZ ;  /* 0x00000004090b7c10 */ /* 0x040fe2000fffe0ff */
[----:B------:R0:W-:Y:S01]  /*2360*/  @!P4 STG.E desc[UR8][R2.64], R51 ;  /* 0x000000330200c986 */ /* 0x0001e2000c101908 */
[----:B------:R-:W-:Y:S01]  /*2370*/  ISETP.GE.OR P4, PT, R36, UR5, P1 ;  /* 0x0000000524007c0c */ /* 0x000fe20008f86670 */
[----:B------:R-:W-:-:S02]  /*2380*/  IMAD.WIDE R6, R9, 0x4, R4 ;  /* 0x0000000409067825 */ /* 0x000fc400078e0204 */
[----:B------:R0:W-:Y:S01]  /*2390*/  @!P6 STG.E desc[UR8][R2.64+0x4], R40 ;  /* 0x000004280200e986 */ /* 0x0001e2000c101908 */
[----:B------:R-:W-:Y:S01]  /*23a0*/  ISETP.GE.OR P6, PT, R8, UR5, P2 ;  /* 0x0000000508007c0c */ /* 0x000fe200097c6670 */
[----:B------:R-:W-:Y:S02]  /*23b0*/  VIADD R36, R36, 0x3 ;  /* 0x0000000324247836 */ /* 0x000fe40000000000 */
[----:B------:R0:W-:Y:S01]  /*23c0*/  @!P5 STG.E desc[UR8][R2.64+0x8], R45 ;  /* 0x0000082d0200d986 */ /* 0x0001e2000c101908 */
[----:B------:R-:W-:-:S05]  /*23d0*/  ISETP.GE.OR P5, PT, R8, UR5, P3 ;  /* 0x0000000508007c0c */ /* 0x000fca0009fa6670 */
[----:B------:R0:W-:Y:S01]  /*23e0*/  @!P4 STG.E desc[UR8][R2.64+0xc], R42 ;  /* 0x00000c2a0200c986 */ /* 0x0001e2000c101908 */
[----:B------:R-:W-:-:S03]  /*23f0*/  ISETP.GE.OR P4, PT, R8, UR5, P0 ;  /* 0x0000000508007c0c */ /* 0x000fc60008786670 */
[----:B------:R0:W-:Y:S01]  /*2400*/  @!P6 STG.E desc[UR8][R6.64], R39 ;  /* 0x000000270600e986 */ /* 0x0001e2000c101908 */
[----:B------:R-:W-:Y:S01]  /*2410*/  ISETP.GE.OR P6, PT, R8, UR5, P1 ;  /* 0x0000000508007c0c */ /* 0x000fe20008fc6670 */
[C-C-:B------:R-:W-:Y:S01]  /*2420*/  IMAD.WIDE R8, R11.reuse, 0x4, R4.reuse ;  /* 0x000000040b087825 */ /* 0x140fe200078e0204 */
[----:B------:R-:W-:Y:S01]  /*2430*/  IADD3 R11, PT, PT, R11, UR4, RZ ;  /* 0x000000040b0b7c10 */ /* 0x000fe2000fffe0ff */
[----:B------:R0:W-:Y:S01]  /*2440*/  @!P5 STG.E desc[UR8][R6.64+0x4], R23 ;  /* 0x000004170600d986 */ /* 0x0001e2000c101908 */
[----:B------:R-:W-:Y:S02]  /*2450*/  ISETP.GE.OR P5, PT, R0, UR5, P2 ;  /* 0x0000000500007c0c */ /* 0x000fe400097a6670 */
[----:B------:R-:W-:Y:S01]  /*2460*/  ISETP.GE.OR P2, PT, R36, UR5, P2 ;  /* 0x0000000524007c0c */ /* 0x000fe20009746670 */
[----:B------:R-:W-:Y:S02]  /*2470*/  IMAD.WIDE R4, R11, 0x4, R4 ;  /* 0x000000040b047825 */ /* 0x000fe400078e0204 */
[----:B------:R0:W-:Y:S01]  /*2480*/  @!P4 STG.E desc[UR8][R6.64+0x8], R31 ;  /* 0x0000081f0600c986 */ /* 0x0001e2000c101908 */
[----:B------:R-:W-:-:S02]  /*2490*/  ISETP.GE.OR P4, PT, R0, UR5, P3 ;  /* 0x0000000500007c0c */ /* 0x000fc40009f86670 */
[----:B------:R-:W-:Y:S01]  /*24a0*/  ISETP.GE.OR P3, PT, R36, UR5, P3 ;  /* 0x0000000524007c0c */ /* 0x000fe20009f66670 */
[----:B------:R0:W-:Y:S01]  /*24b0*/  @!P6 STG.E desc[UR8][R6.64+0xc], R30 ;  /* 0x00000c1e0600e986 */ /* 0x0001e2000c101908 */
[----:B------:R-:W-:Y:S02]  /*24c0*/  ISETP.GE.OR P6, PT, R0, UR5, P1 ;  /* 0x0000000500007c0c */ /* 0x000fe40008fc6670 */
[----:B------:R-:W-:Y:S01]  /*24d0*/  ISETP.GE.OR P1, PT, R36, UR5, P1 ;  /* 0x0000000524007c0c */ /* 0x000fe20008f26670 */
[----:B------:R0:W-:Y:S01]  /*24e0*/  @!P5 STG.E desc[UR8][R8.64], R41 ;  /* 0x000000290800d986 */ /* 0x0001e2000c101908 */
[----:B------:R-:W-:Y:S02]  /*24f0*/  ISETP.GE.OR P5, PT, R0, UR5, P0 ;  /* 0x0000000500007c0c */ /* 0x000fe400087a6670 */
[----:B------:R-:W-:-:S03]  /*2500*/  ISETP.GE.OR P0, PT, R36, UR5, P0 ;  /* 0x0000000524007c0c */ /* 0x000fc60008706670 */
[----:B------:R0:W-:Y:S04]  /*2510*/  @!P4 STG.E desc[UR8][R8.64+0x4], R21 ;  /* 0x000004150800c986 */ /* 0x0001e8000c101908 */
[----:B------:R0:W-:Y:S04]  /*2520*/  @!P6 STG.E desc[UR8][R8.64+0xc], R20 ;  /* 0x00000c140800e986 */ /* 0x0001e8000c101908 */
[----:B------:R0:W-:Y:S04]  /*2530*/  @!P5 STG.E desc[UR8][R8.64+0x8], R29 ;  /* 0x0000081d0800d986 */ /* 0x0001e8000c101908 */
[----:B------:R0:W-:Y:S04]  /*2540*/  @!P2 STG.E desc[UR8][R4.64], R49 ;  /* 0x000000310400a986 */ /* 0x0001e8000c101908 */
[----:B------:R0:W-:Y:S04]  /*2550*/  @!P3 STG.E desc[UR8][R4.64+0x4], R33 ;  /* 0x000004210400b986 */ /* 0x0001e8000c101908 */
[----:B------:R0:W-:Y:S01]  /*2560*/  @!P0 STG.E desc[UR8][R4.64+0x8], R43 ;  /* 0x0000082b04008986 */ /* 0x0001e2000c101908 */
[----:B------:R-:W-:Y:S05]  /*2570*/  @P1 EXIT ;  /* 0x000000000000194d */ /* 0x000fea0003800000 */
[----:B------:R-:W-:Y:S01]  /*2580*/  STG.E desc[UR8][R4.64+0xc], R46 ;  /* 0x00000c2e04007986 */ /* 0x000fe2000c101908 */
[----:B------:R-:W-:Y:S05]  /*2590*/  EXIT ;  /* 0x000000000000794d */ /* 0x000fea0003800000 */
.L_x_2:
[----:B------:R-:W-:-:S00]  /*25a0*/  BRA `(.L_x_2) ;  /* 0xfffffffc00fc7947 */ /* 0x000fc0000383ffff */
[----:B------:R-:W-:-:S00]  /*25b0*/  NOP ;  /* 0x0000000000007918 */ /* 0x000fc00000000000 */
        /* <DEDUP_REMOVED lines=12> */
.L_x_3:


//--------------------- .nv.shared._Z13matrix_mul_03ILi128ELi128ELi8ELi4ELi4EEvPfS0_S0_iii --------------------------
	.section	.nv.shared._Z13matrix_mul_03ILi128ELi128ELi8ELi4ELi4EEvPfS0_S0_iii,"aw",@nobits
	.sectionflags	@""
	.align	4
.nv.shared._Z13matrix_mul_03ILi128ELi128ELi8ELi4ELi4EEvPfS0_S0_iii:
	.zero		9216


//--------------------- .nv.shared.reserved.0     --------------------------
	.section	.nv.shared.reserved.0,"aw",@nobits
	.weak		__nv_reservedSMEM_offset_0_alias
	.size		__nv_reservedSMEM_offset_0_alias, 0, 64
	.other		__nv_reservedSMEM_offset_0_alias,@"STO_CUDA_RESERVED_SHARED STV_DEFAULT"
__nv_reservedSMEM_offset_0_alias:
	.zero		0
	.zero		64


//--------------------- .nv.constant0._Z13matrix_mul_03ILi128ELi128ELi8ELi4ELi4EEvPfS0_S0_iii --------------------------
	.section	.nv.constant0._Z13matrix_mul_03ILi128ELi128ELi8ELi4ELi4EEvPfS0_S0_iii,"a",@progbits
	.sectionflags	@""
	.align	4
.nv.constant0._Z13matrix_mul_03ILi128ELi128ELi8ELi4ELi4EEvPfS0_S0_iii:
	.zero		932


//--------------------- SYMBOLS --------------------------

	.type		.nv.reservedSmem.offset0,@object
	.size		.nv.reservedSmem.offset0,0x4
	.type		.nv.reservedSmem.cap,@object
	.size		.nv.reservedSmem.cap,0x4
